// auto-generated by cutlass_sweep.gemm — config: {"arch": "sm_90", "cluster_m": 2, "cluster_n": 4, "dtype": "fp32", "dtype_b": "fp32", "layout": "nt", "stages": 0, "tile_k": 64, "tile_m": 64, "tile_n": 64}
#include "cutlass/cutlass.h"
#include "cutlass/gemm/collective/collective_builder.hpp"
#include "cutlass/gemm/device/gemm_universal_adapter.h"
#include "cutlass/gemm/kernel/gemm_universal.hpp"
#include "cutlass/epilogue/collective/collective_builder.hpp"

using ElemA = float;
using ElemB = float;
using ElemCD = float;
using Acc  = float;
using TileShape    = cute::Shape<cute::_64, cute::_64, cute::_64>;
using ClusterShape = cute::Shape<cute::_2, cute::_4, cute::_1>;

using CollectiveEpilogue = typename cutlass::epilogue::collective::CollectiveBuilder<
    cutlass::arch::Sm90, cutlass::arch::OpClassTensorOp,
    TileShape, ClusterShape,
    cutlass::epilogue::collective::EpilogueTileAuto,
    Acc, Acc,
    ElemCD, cutlass::layout::RowMajor, 128 / cutlass::sizeof_bits<ElemCD>::value,
    ElemCD, cutlass::layout::RowMajor, 128 / cutlass::sizeof_bits<ElemCD>::value,
    cutlass::epilogue::collective::EpilogueScheduleAuto
  >::CollectiveOp;

using CollectiveMainloop = typename cutlass::gemm::collective::CollectiveBuilder<
    cutlass::arch::Sm90, cutlass::arch::OpClassTensorOp,
    ElemA, cutlass::layout::RowMajor, 128 / cutlass::sizeof_bits<ElemA>::value,
    ElemB, cutlass::layout::ColumnMajor, 128 / cutlass::sizeof_bits<ElemB>::value,
    Acc,
    TileShape, ClusterShape,
    cutlass::gemm::collective::StageCountAutoCarveout<static_cast<int>(sizeof(typename CollectiveEpilogue::SharedStorage))>,
    cutlass::gemm::collective::KernelScheduleAuto
  >::CollectiveOp;

using GemmKernel = cutlass::gemm::kernel::GemmUniversal<
    cute::Shape<int,int,int,int>,
    CollectiveMainloop,
    CollectiveEpilogue
>;
using Gemm = cutlass::gemm::device::GemmUniversalAdapter<GemmKernel>;

// Force the device kernel symbol into the cubin without needing a host main.
auto* _anchor = &cutlass::device_kernel<GemmKernel>;


// ===== COMPILED SASS (sm_90a) =====

	.target	sm_90a

	.elftype	@"ET_EXEC"


//--------------------- .note.nv.tkinfo           --------------------------
	.section	.note.nv.tkinfo,"",@"SHT_NOTE"
	.sectionflags	@"SHF_NOTE_NV_TKINFO"
	.tkinfo
        /*0018*/ 	.word	0x00000002
        /*0030*/ 	.string	""
        /*0030*/ 	.string	"ptxas"
        /*0030*/ 	.string	"Cuda compilation tools, release 13.0, V13.0.88"
        /*0030*/ 	.string	"Build cuda_13.0.r13.0/compiler.36424714_0"
        /*0030*/ 	.string	"-arch sm_90a -m 64 "



//--------------------- .note.nv.cuinfo           --------------------------
	.section	.note.nv.cuinfo,"",@"SHT_NOTE"
	.sectionflags	@"SHF_NOTE_NV_CUINFO"
        /*0018*/ 	.short	0x0002
        /*001a*/ 	.short	0x005a
        /*001c*/ 	.short	0x0082
	.zero		2


//--------------------- .nv.info                  --------------------------
	.section	.nv.info,"",@"SHT_CUDA_INFO"
	.align	4


	//----- nvinfo : EIATTR_REGCOUNT
	.align		4
        /*0000*/ 	.byte	0x04, 0x2f
        /*0002*/ 	.short	(.L_15 - .L_14)
	.align		4
.L_14:
        /*0004*/ 	.word	index@(_ZN7cutlass13device_kernelINS_4gemm6kernel13GemmUniversalIN4cute5tupleIJiiiiEEENS1_10collective13CollectiveMmaINS1_34MainloopSm90TmaGmmaWarpSpecializedILi7ENS5_IJNS4_1CILi2EEENSA_ILi4EEENSA_ILi1EEEEEENS1_32KernelTmaWarpSpecializedPingpongEEENS5_IJNSA_ILi64EEESH_SH_EEEfNS5_IJlSD_lEEEfSJ_NS4_8TiledMMAINS4_8MMA_AtomIJNS4_4SM904GMMA29MMA_64x64x8_F32TF32TF32_SS_TNILNSN_7ScaleInE1ELSP_1EEEEEENS4_6LayoutINS5_IJSD_SD_SD_EEENS5_IJNSA_ILi0EEESU_SU_EEEEENS5_IJNS4_10UnderscoreESX_SX_EEEEENS4_23SM90_TMA_LOAD_MULTICASTENS4_14ComposedLayoutINS4_7SwizzleILi3ELi4ELi3EEENS4_18smem_ptr_flag_bitsILi32EEENSS_INS5_IJNSA_ILi8EEENSA_ILi32EEEEEENS5_IJS17_SD_EEEEEEEvNS4_8identityES10_S1B_vS1C_EENS_8epilogue10collective6detail29Sm90TmaWarpSpecializedAdapterINS1F_15DefaultEpilogueIfSJ_SJ_NS1E_6thread17LinearCombinationIfLi1EffLNS1J_9ScaleType4KindE0ELNS_15FloatRoundStyleE2EfEENS1_15EpilogueDefaultEEEEEvvEEEEvNT_6ParamsE)
        /*0008*/ 	.word	0x000000a8


	//----- nvinfo : EIATTR_FRAME_SIZE
	.align		4
.L_15:
        /*000c*/ 	.byte	0x04, 0x11
        /*000e*/ 	.short	(.L_17 - .L_16)
	.align		4
.L_16:
        /*0010*/ 	.word	index@(_ZN7cutlass13device_kernelINS_4gemm6kernel13GemmUniversalIN4cute5tupleIJiiiiEEENS1_10collective13CollectiveMmaINS1_34MainloopSm90TmaGmmaWarpSpecializedILi7ENS5_IJNS4_1CILi2EEENSA_ILi4EEENSA_ILi1EEEEEENS1_32KernelTmaWarpSpecializedPingpongEEENS5_IJNSA_ILi64EEESH_SH_EEEfNS5_IJlSD_lEEEfSJ_NS4_8TiledMMAINS4_8MMA_AtomIJNS4_4SM904GMMA29MMA_64x64x8_F32TF32TF32_SS_TNILNSN_7ScaleInE1ELSP_1EEEEEENS4_6LayoutINS5_IJSD_SD_SD_EEENS5_IJNSA_ILi0EEESU_SU_EEEEENS5_IJNS4_10UnderscoreESX_SX_EEEEENS4_23SM90_TMA_LOAD_MULTICASTENS4_14ComposedLayoutINS4_7SwizzleILi3ELi4ELi3EEENS4_18smem_ptr_flag_bitsILi32EEENSS_INS5_IJNSA_ILi8EEENSA_ILi32EEEEEENS5_IJS17_SD_EEEEEEEvNS4_8identityES10_S1B_vS1C_EENS_8epilogue10collective6detail29Sm90TmaWarpSpecializedAdapterINS1F_15DefaultEpilogueIfSJ_SJ_NS1E_6thread17LinearCombinationIfLi1EffLNS1J_9ScaleType4KindE0ELNS_15FloatRoundStyleE2EfEENS1_15EpilogueDefaultEEEEEvvEEEEvNT_6ParamsE)
        /*0014*/ 	.word	0x00000008


	//----- nvinfo : EIATTR_MIN_STACK_SIZE
	.align		4
.L_17:
        /*0018*/ 	.byte	0x04, 0x12
        /*001a*/ 	.short	(.L_19 - .L_18)
	.align		4
.L_18:
        /*001c*/ 	.word	index@(_ZN7cutlass13device_kernelINS_4gemm6kernel13GemmUniversalIN4cute5tupleIJiiiiEEENS1_10collective13CollectiveMmaINS1_34MainloopSm90TmaGmmaWarpSpecializedILi7ENS5_IJNS4_1CILi2EEENSA_ILi4EEENSA_ILi1EEEEEENS1_32KernelTmaWarpSpecializedPingpongEEENS5_IJNSA_ILi64EEESH_SH_EEEfNS5_IJlSD_lEEEfSJ_NS4_8TiledMMAINS4_8MMA_AtomIJNS4_4SM904GMMA29MMA_64x64x8_F32TF32TF32_SS_TNILNSN_7ScaleInE1ELSP_1EEEEEENS4_6LayoutINS5_IJSD_SD_SD_EEENS5_IJNSA_ILi0EEESU_SU_EEEEENS5_IJNS4_10UnderscoreESX_SX_EEEEENS4_23SM90_TMA_LOAD_MULTICASTENS4_14ComposedLayoutINS4_7SwizzleILi3ELi4ELi3EEENS4_18smem_ptr_flag_bitsILi32EEENSS_INS5_IJNSA_ILi8EEENSA_ILi32EEEEEENS5_IJS17_SD_EEEEEEEvNS4_8identityES10_S1B_vS1C_EENS_8epilogue10collective6detail29Sm90TmaWarpSpecializedAdapterINS1F_15DefaultEpilogueIfSJ_SJ_NS1E_6thread17LinearCombinationIfLi1EffLNS1J_9ScaleType4KindE0ELNS_15FloatRoundStyleE2EfEENS1_15EpilogueDefaultEEEEEvvEEEEvNT_6ParamsE)
        /*0020*/ 	.word	0x00000008
.L_19:


//--------------------- .nv.compat                --------------------------
	.section	.nv.compat,"",@"SHT_CUDA_COMPAT_INFO"
	.align	4
        /*0000*/ 	.byte	0x02, 0x09, 0x01, 0x00, 0x02, 0x02, 0x04, 0x00, 0x02, 0x05, 0x05, 0x00, 0x03, 0x07, 0x01, 0x01
        /*0010*/ 	.byte	0x02, 0x03, 0x01, 0x00, 0x02, 0x06, 0x01, 0x00, 0x04, 0x0b, 0x08, 0x00, 0x00, 0x00, 0x00, 0x00
        /*0020*/ 	.byte	0x00, 0x00, 0x00, 0x00


//--------------------- .nv.info._ZN7cutlass13device_kernelINS_4gemm6kernel13GemmUniversalIN4cute5tupleIJiiiiEEENS1_10collective13CollectiveMmaINS1_34MainloopSm90TmaGmmaWarpSpecializedILi7ENS5_IJNS4_1CILi2EEENSA_ILi4EEENSA_ILi1EEEEEENS1_32KernelTmaWarpSpecializedPingpongEEENS5_IJNSA_ILi64EEESH_SH_EEEfNS5_IJlSD_lEEEfSJ_NS4_8TiledMMAINS4_8MMA_AtomIJNS4_4SM904GMMA29MMA_64x64x8_F32TF32TF32_SS_TNILNSN_7ScaleInE1ELSP_1EEEEEENS4_6LayoutINS5_IJSD_SD_SD_EEENS5_IJNSA_ILi0EEESU_SU_EEEEENS5_IJNS4_10UnderscoreESX_SX_EEEEENS4_23SM90_TMA_LOAD_MULTICASTENS4_14ComposedLayoutINS4_7SwizzleILi3ELi4ELi3EEENS4_18smem_ptr_flag_bitsILi32EEENSS_INS5_IJNSA_ILi8EEENSA_ILi32EEEEEENS5_IJS17_SD_EEEEEEEvNS4_8identityES10_S1B_vS1C_EENS_8epilogue10collective6detail29Sm90TmaWarpSpecializedAdapterINS1F_15DefaultEpilogueIfSJ_SJ_NS1E_6thread17LinearCombinationIfLi1EffLNS1J_9ScaleType4KindE0ELNS_15FloatRoundStyleE2EfEENS1_15EpilogueDefaultEEEEEvvEEEEvNT_6ParamsE --------------------------
	.section	.nv.info._ZN7cutlass13device_kernelINS_4gemm6kernel13GemmUniversalIN4cute5tupleIJiiiiEEENS1_10collective13CollectiveMmaINS1_34MainloopSm90TmaGmmaWarpSpecializedILi7ENS5_IJNS4_1CILi2EEENSA_ILi4EEENSA_ILi1EEEEEENS1_32KernelTmaWarpSpecializedPingpongEEENS5_IJNSA_ILi64EEESH_SH_EEEfNS5_IJlSD_lEEEfSJ_NS4_8TiledMMAINS4_8MMA_AtomIJNS4_4SM904GMMA29MMA_64x64x8_F32TF32TF32_SS_TNILNSN_7ScaleInE1ELSP_1EEEEEENS4_6LayoutINS5_IJSD_SD_SD_EEENS5_IJNSA_ILi0EEESU_SU_EEEEENS5_IJNS4_10UnderscoreESX_SX_EEEEENS4_23SM90_TMA_LOAD_MULTICASTENS4_14ComposedLayoutINS4_7SwizzleILi3ELi4ELi3EEENS4_18smem_ptr_flag_bitsILi32EEENSS_INS5_IJNSA_ILi8EEENSA_ILi32EEEEEENS5_IJS17_SD_EEEEEEEvNS4_8identityES10_S1B_vS1C_EENS_8epilogue10collective6detail29Sm90TmaWarpSpecializedAdapterINS1F_15DefaultEpilogueIfSJ_SJ_NS1E_6thread17LinearCombinationIfLi1EffLNS1J_9ScaleType4KindE0ELNS_15FloatRoundStyleE2EfEENS1_15EpilogueDefaultEEEEEvvEEEEvNT_6ParamsE,"",@"SHT_CUDA_INFO"
	.sectionflags	@""
	.align	4


	//----- nvinfo : EIATTR_CUDA_API_VERSION
	.align		4
        /*0000*/ 	.byte	0x04, 0x37
        /*0002*/ 	.short	(.L_21 - .L_20)
.L_20:
        /*0004*/ 	.word	0x00000082


	//----- nvinfo : EIATTR_KPARAM_INFO
	.align		4
.L_21:
        /*0008*/ 	.byte	0x04, 0x17
        /*000a*/ 	.short	(.L_23 - .L_22)
.L_22:
        /*000c*/ 	.word	0x00000000
        /*0010*/ 	.short	0x0000
        /*0012*/ 	.short	0x0070
        /*0014*/ 	.byte	0x00, 0xf0, 0x01, 0x10


	//----- nvinfo : EIATTR_SPARSE_MMA_MASK
	.align		4
.L_23:
        /*0018*/ 	.byte	0x03, 0x50
        /*001a*/ 	.short	0x0000


	//----- nvinfo : EIATTR_MAXREG_COUNT
	.align		4
        /*001c*/ 	.byte	0x03, 0x1b
        /*001e*/ 	.short	0x00a8


	//----- nvinfo : EIATTR_NUM_BARRIERS
	.align		4
        /*0020*/ 	.byte	0x02, 0x4c
        /*0022*/ 	.byte	0x01
	.zero		1


	//----- nvinfo : EIATTR_EXTERNS
	.align		4
        /*0024*/ 	.byte	0x04, 0x0f
        /*0026*/ 	.short	(.L_25 - .L_24)


	//   ....[0]....
	.align		4
.L_24:
        /*0028*/ 	.word	index@(__assertfail)


	//----- nvinfo : EIATTR_ANNOTATIONS
	.align		4
.L_25:
        /*002c*/ 	.byte	0x04, 0x55
        /*002e*/ 	.short	(.L_27 - .L_26)


	//   ....[0]....
.L_26:
        /*0030*/ 	.word	0x00000001
        /*0034*/ 	.byte	0x10, 0x0e, 0x00, 0x00, 0x01, 0x00, 0x00, 0x00, 0xe0, 0x14, 0x00, 0x00, 0x01, 0x00, 0x00, 0x00
        /*0044*/ 	.byte	0x90, 0x43, 0x00, 0x00, 0x01, 0x00, 0x00, 0x00, 0x90, 0x51, 0x00, 0x00


	//----- nvinfo : EIATTR_MERCURY_ISA_VERSION
	.align		4
.L_27:
        /*0050*/ 	.byte	0x03, 0x5f
        /*0052*/ 	.short	0x0101


	//----- nvinfo : EIATTR_INT_WARP_WIDE_INSTR_OFFSETS
	.align		4
        /*0054*/ 	.byte	0x04, 0x31
        /*0056*/ 	.short	(.L_29 - .L_28)


	//   ....[0]....
.L_28:
        /*0058*/ 	.word	0x00000550


	//   ....[1]....
        /*005c*/ 	.word	0x00000570


	//   ....[2]....
        /*0060*/ 	.word	0x00000590


	//   ....[3]....
        /*0064*/ 	.word	0x00000650


	//   ....[4]....
        /*0068*/ 	.word	0x00000670


	//   ....[5]....
        /*006c*/ 	.word	0x000006d0


	//   ....[6]....
        /*0070*/ 	.word	0x000007e0


	//   ....[7]....
        /*0074*/ 	.word	0x00000810


	//----- nvinfo : EIATTR_COOP_GROUP_MASK_REGIDS
	.align		4
.L_29:
        /*0078*/ 	.byte	0x04, 0x29
        /*007a*/ 	.short	(.L_31 - .L_30)


	//   ....[0]....
.L_30:
        /*007c*/ 	.word	0xffffffff


	//   ....[1]....
        /*0080*/ 	.word	0xffffffff


	//   ....[2]....
        /*0084*/ 	.word	0xffffffff


	//   ....[3]....
        /*0088*/ 	.word	0xffffffff


	//   ....[4]....
        /*008c*/ 	.word	0xffffffff


	//   ....[5]....
        /*0090*/ 	.word	0xffffffff


	//   ....[6]....
        /*0094*/ 	.word	0xffffffff


	//----- nvinfo : EIATTR_COOP_GROUP_INSTR_OFFSETS
	.align		4
.L_31:
        /*0098*/ 	.byte	0x04, 0x28
        /*009a*/ 	.short	(.L_33 - .L_32)


	//   ....[0]....
.L_32:
        /*009c*/ 	.word	0x00000070


	//   ....[1]....
        /*00a0*/ 	.word	0x00000080


	//   ....[2]....
        /*00a4*/ 	.word	0x00000140


	//   ....[3]....
        /*00a8*/ 	.word	0x00000330


	//   ....[4]....
        /*00ac*/ 	.word	0x00000370


	//   ....[5]....
        /*00b0*/ 	.word	0x000003f0


	//   ....[6]....
        /*00b4*/ 	.word	0x000009c0


	//----- nvinfo : EIATTR_REG_RECONFIG
	.align		4
.L_33:
        /*00b8*/ 	.byte	0x01, 0x54
	.zero		2


	//----- nvinfo : EIATTR_SYSCALL_OFFSETS
	.align		4
        /*00bc*/ 	.byte	0x04, 0x46
        /*00be*/ 	.short	(.L_35 - .L_34)


	//   ....[0]....
.L_34:
        /*00c0*/ 	.word	0x000019d0


	//----- nvinfo : EIATTR_MBARRIER_INSTR_OFFSETS
	.align		4
.L_35:
        /*00c4*/ 	.byte	0x04, 0x39
        /*00c6*/ 	.short	(.L_37 - .L_36)


	//   ....[0]....
.L_36:
        /*00c8*/ 	.word	0x00000240
        /*00cc*/ 	.word	0x000000ff
        /*00d0*/ 	.word	0x00000000
        /*00d4*/ 	.short	0x0100
        /*00d6*/ 	.byte	0x08
	.zero		1


	//   ....[1]....
        /*00d8*/ 	.word	0x00000250
        /*00dc*/ 	.word	0x000000ff
        /*00e0*/ 	.word	0x00000038
        /*00e4*/ 	.short	0x0100
        /*00e6*/ 	.byte	0x08
	.zero		1


	//   ....[2]....
        /*00e8*/ 	.word	0x00000260
        /*00ec*/ 	.word	0x000000ff
        /*00f0*/ 	.word	0x00000008
        /*00f4*/ 	.short	0x0100
        /*00f6*/ 	.byte	0x08
	.zero		1


	//   ....[3]....
        /*00f8*/ 	.word	0x00000270
        /*00fc*/ 	.word	0x000000ff
        /*0100*/ 	.word	0x00000040
        /*0104*/ 	.short	0x0100
        /*0106*/ 	.byte	0x08
	.zero		1


	//   ....[4]....
        /*0108*/ 	.word	0x00000280
        /*010c*/ 	.word	0x000000ff
        /*0110*/ 	.word	0x00000010
        /*0114*/ 	.short	0x0100
        /*0116*/ 	.byte	0x08
	.zero		1


	//   ....[5]....
        /*0118*/ 	.word	0x00000290
        /*011c*/ 	.word	0x000000ff
        /*0120*/ 	.word	0x00000048
        /*0124*/ 	.short	0x0100
        /*0126*/ 	.byte	0x08
	.zero		1


	//   ....[6]....
        /*0128*/ 	.word	0x000002a0
        /*012c*/ 	.word	0x000000ff
        /*0130*/ 	.word	0x00000018
        /*0134*/ 	.short	0x0100
        /*0136*/ 	.byte	0x08
	.zero		1


	//   ....[7]....
        /*0138*/ 	.word	0x000002b0
        /*013c*/ 	.word	0x000000ff
        /*0140*/ 	.word	0x00000050
        /*0144*/ 	.short	0x0100
        /*0146*/ 	.byte	0x08
	.zero		1


	//   ....[8]....
        /*0148*/ 	.word	0x000002c0
        /*014c*/ 	.word	0x000000ff
        /*0150*/ 	.word	0x00000020
        /*0154*/ 	.short	0x0100
        /*0156*/ 	.byte	0x08
	.zero		1


	//   ....[9]....
        /*0158*/ 	.word	0x000002d0
        /*015c*/ 	.word	0x000000ff
        /*0160*/ 	.word	0x00000058
        /*0164*/ 	.short	0x0100
        /*0166*/ 	.byte	0x08
	.zero		1


	//   ....[10]....
        /*0168*/ 	.word	0x000002e0
        /*016c*/ 	.word	0x000000ff
        /*0170*/ 	.word	0x00000028
        /*0174*/ 	.short	0x0100
        /*0176*/ 	.byte	0x08
	.zero		1


	//   ....[11]....
        /*0178*/ 	.word	0x000002f0
        /*017c*/ 	.word	0x000000ff
        /*0180*/ 	.word	0x00000060
        /*0184*/ 	.short	0x0100
        /*0186*/ 	.byte	0x08
	.zero		1


	//   ....[12]....
        /*0188*/ 	.word	0x00000300
        /*018c*/ 	.word	0x000000ff
        /*0190*/ 	.word	0x00000030
        /*0194*/ 	.short	0x0100
        /*0196*/ 	.byte	0x08
	.zero		1


	//   ....[13]....
        /*0198*/ 	.word	0x00000310
        /*019c*/ 	.word	0x000000ff
        /*01a0*/ 	.word	0x00000068
        /*01a4*/ 	.short	0x0100
        /*01a6*/ 	.byte	0x08
	.zero		1


	//   ....[14]....
        /*01a8*/ 	.word	0x00000860
        /*01ac*/ 	.word	0x000000ff
        /*01b0*/ 	.word	0x000000a0
        /*01b4*/ 	.short	0x0100
        /*01b6*/ 	.byte	0x08
	.zero		1


	//   ....[15]....
        /*01b8*/ 	.word	0x000008f0
        /*01bc*/ 	.word	0x000000ff
        /*01c0*/ 	.word	0x000000a8
        /*01c4*/ 	.short	0x0100
        /*01c6*/ 	.byte	0x08
	.zero		1


	//   ....[16]....
        /*01c8*/ 	.word	0x00000940
        /*01cc*/ 	.word	0x000000ff
        /*01d0*/ 	.word	0x00000080
        /*01d4*/ 	.short	0x0100
        /*01d6*/ 	.byte	0x09
	.zero		1


	//   ....[17]....
        /*01d8*/ 	.word	0x00000950
        /*01dc*/ 	.word	0x000000ff
        /*01e0*/ 	.word	0x00000088
        /*01e4*/ 	.short	0x0100
        /*01e6*/ 	.byte	0x09
	.zero		1


	//   ....[18]....
        /*01e8*/ 	.word	0x00000960
        /*01ec*/ 	.word	0x000000ff
        /*01f0*/ 	.word	0x00000090
        /*01f4*/ 	.short	0x0100
        /*01f6*/ 	.byte	0x09
	.zero		1


	//   ....[19]....
        /*01f8*/ 	.word	0x00000970
        /*01fc*/ 	.word	0x000000ff
        /*0200*/ 	.word	0x00000098
        /*0204*/ 	.short	0x0100
        /*0206*/ 	.byte	0x09
	.zero		1


	//   ....[20]....
        /*0208*/ 	.word	0x00001890
        /*020c*/ 	.word	0x000000ff
        /*0210*/ 	.word	0xfffffff8
        /*0214*/ 	.short	0x010a
        /*0216*/ 	.byte	0x2b
	.zero		1


	//   ....[21]....
        /*0218*/ 	.word	0x00001a50
        /*021c*/ 	.word	0x00000003
        /*0220*/ 	.word	0x00000000
        /*0224*/ 	.short	0x010a
        /*0226*/ 	.byte	0x3f
	.zero		1


	//   ....[22]....
        /*0228*/ 	.word	0x00001a90
        /*022c*/ 	.word	0x00000003
        /*0230*/ 	.word	0x00000000
        /*0234*/ 	.short	0x010a
        /*0236*/ 	.byte	0x3f
	.zero		1


	//   ....[23]....
        /*0238*/ 	.word	0x00001f50
        /*023c*/ 	.word	0x000000ff
        /*0240*/ 	.word	0x00000000
        /*0244*/ 	.short	0x010a
        /*0246*/ 	.byte	0x04
	.zero		1


	//   ....[24]....
        /*0248*/ 	.word	0x00001f90
        /*024c*/ 	.word	0x000000ff
        /*0250*/ 	.word	0x00000000
        /*0254*/ 	.short	0x010a
        /*0256*/ 	.byte	0x04
	.zero		1


	//   ....[25]....
        /*0258*/ 	.word	0x000023b0
        /*025c*/ 	.word	0x00000005
        /*0260*/ 	.word	0x00000000
        /*0264*/ 	.short	0x0101
        /*0266*/ 	.byte	0x3f
	.zero		1


	//   ....[26]....
        /*0268*/ 	.word	0x000024c0
        /*026c*/ 	.word	0x00000003
        /*0270*/ 	.word	0x00000000
        /*0274*/ 	.short	0x0101
        /*0276*/ 	.byte	0x30
	.zero		1


	//   ....[27]....
        /*0278*/ 	.word	0x000025f0
        /*027c*/ 	.word	0x00000000
        /*0280*/ 	.word	0x00000000
        /*0284*/ 	.short	0x0101
        /*0286*/ 	.byte	0x3f
	.zero		1


	//   ....[28]....
        /*0288*/ 	.word	0x00002670
        /*028c*/ 	.word	0x000000ff
        /*0290*/ 	.word	0x00000008
        /*0294*/ 	.short	0x010a
        /*0296*/ 	.byte	0x2b
	.zero		1


	//   ....[29]....
        /*0298*/ 	.word	0x000043d0
        /*029c*/ 	.word	0x00000000
        /*02a0*/ 	.word	0x00000000
        /*02a4*/ 	.short	0x0101
        /*02a6*/ 	.byte	0x30
	.zero		1


	//   ....[30]....
        /*02a8*/ 	.word	0x00004df0
        /*02ac*/ 	.word	0x0000000b
        /*02b0*/ 	.word	0x00000038
        /*02b4*/ 	.short	0x010a
        /*02b6*/ 	.byte	0x3f
	.zero		1


	//   ....[31]....
        /*02b8*/ 	.word	0x000052f0
        /*02bc*/ 	.word	0x00000006
        /*02c0*/ 	.word	0x000000a8
        /*02c4*/ 	.short	0x0101
        /*02c6*/ 	.byte	0x3f
	.zero		1


	//   ....[32]....
        /*02c8*/ 	.word	0x00005a00
        /*02cc*/ 	.word	0x00000007
        /*02d0*/ 	.word	0x00000000
        /*02d4*/ 	.short	0x010a
        /*02d6*/ 	.byte	0x3f
	.zero		1


	//   ....[33]....
        /*02d8*/ 	.word	0x00005a80
        /*02dc*/ 	.word	0x00000006
        /*02e0*/ 	.word	0x00000000
        /*02e4*/ 	.short	0x010a
        /*02e6*/ 	.byte	0x3f
	.zero		1


	//   ....[34]....
        /*02e8*/ 	.word	0x00005b10
        /*02ec*/ 	.word	0x00000007
        /*02f0*/ 	.word	0x00000000
        /*02f4*/ 	.short	0x010a
        /*02f6*/ 	.byte	0x3f
	.zero		1


	//   ....[35]....
        /*02f8*/ 	.word	0x00005ba0
        /*02fc*/ 	.word	0x00000006
        /*0300*/ 	.word	0x00000000
        /*0304*/ 	.short	0x010a
        /*0306*/ 	.byte	0x3f
	.zero		1


	//   ....[36]....
        /*0308*/ 	.word	0x00005c30
        /*030c*/ 	.word	0x00000007
        /*0310*/ 	.word	0x00000000
        /*0314*/ 	.short	0x010a
        /*0316*/ 	.byte	0x3f
	.zero		1


	//   ....[37]....
        /*0318*/ 	.word	0x00005cc0
        /*031c*/ 	.word	0x00000006
        /*0320*/ 	.word	0x00000000
        /*0324*/ 	.short	0x010a
        /*0326*/ 	.byte	0x3f
	.zero		1


	//   ....[38]....
        /*0328*/ 	.word	0x00005d50
        /*032c*/ 	.word	0x00000005
        /*0330*/ 	.word	0x00000000
        /*0334*/ 	.short	0x010a
        /*0336*/ 	.byte	0x3f
	.zero		1


	//   ....[39]....
        /*0338*/ 	.word	0x00005dc0
        /*033c*/ 	.word	0x00000003
        /*0340*/ 	.word	0xfffffff8
        /*0344*/ 	.short	0x010a
        /*0346*/ 	.byte	0x3f
	.zero		1


	//   ....[40]....
        /*0348*/ 	.word	0x00005e10
        /*034c*/ 	.word	0x00000003
        /*0350*/ 	.word	0x00000000
        /*0354*/ 	.short	0x010a
        /*0356*/ 	.byte	0x3f
	.zero		1


	//   ....[41]....
        /*0358*/ 	.word	0x00005e70
        /*035c*/ 	.word	0x00000005
        /*0360*/ 	.word	0x00000000
        /*0364*/ 	.short	0x010a
        /*0366*/ 	.byte	0x3f
	.zero		1


	//   ....[42]....
        /*0368*/ 	.word	0x00005ed0
        /*036c*/ 	.word	0x00000003
        /*0370*/ 	.word	0x00000008
        /*0374*/ 	.short	0x010a
        /*0376*/ 	.byte	0x3f
	.zero		1


	//   ....[43]....
        /*0378*/ 	.word	0x00005fa0
        /*037c*/ 	.word	0x0000000b
        /*0380*/ 	.word	0x00000038
        /*0384*/ 	.short	0x010a
        /*0386*/ 	.byte	0x3f
	.zero		1


	//   ....[44]....
        /*0388*/ 	.word	0x00006070
        /*038c*/ 	.word	0x00000007
        /*0390*/ 	.word	0x00000000
        /*0394*/ 	.short	0x010a
        /*0396*/ 	.byte	0x3f
	.zero		1


	//   ....[45]....
        /*0398*/ 	.word	0x000060c0
        /*039c*/ 	.word	0x00000006
        /*03a0*/ 	.word	0x00000000
        /*03a4*/ 	.short	0x010a
        /*03a6*/ 	.byte	0x3f
	.zero		1


	//   ....[46]....
        /*03a8*/ 	.word	0x00006110
        /*03ac*/ 	.word	0x00000007
        /*03b0*/ 	.word	0x00000000
        /*03b4*/ 	.short	0x010a
        /*03b6*/ 	.byte	0x3f
	.zero		1


	//   ....[47]....
        /*03b8*/ 	.word	0x00006160
        /*03bc*/ 	.word	0x00000006
        /*03c0*/ 	.word	0x00000000
        /*03c4*/ 	.short	0x010a
        /*03c6*/ 	.byte	0x3f
	.zero		1


	//   ....[48]....
        /*03c8*/ 	.word	0x000061b0
        /*03cc*/ 	.word	0x00000007
        /*03d0*/ 	.word	0x00000000
        /*03d4*/ 	.short	0x010a
        /*03d6*/ 	.byte	0x3f
	.zero		1


	//   ....[49]....
        /*03d8*/ 	.word	0x00006200
        /*03dc*/ 	.word	0x00000006
        /*03e0*/ 	.word	0x00000000
        /*03e4*/ 	.short	0x010a
        /*03e6*/ 	.byte	0x3f
	.zero		1


	//----- nvinfo : EIATTR_NUM_MBARRIERS
	.align		4
.L_37:
        /*03e8*/ 	.byte	0x03, 0x38
        /*03ea*/ 	.short	0x0014


	//----- nvinfo : EIATTR_EXIT_INSTR_OFFSETS
	.align		4
        /*03ec*/ 	.byte	0x04, 0x1c
        /*03ee*/ 	.short	(.L_39 - .L_38)


	//   ....[0]....
.L_38:
        /*03f0*/ 	.word	0x00001470


	//   ....[1]....
        /*03f4*/ 	.word	0x000014d0


	//   ....[2]....
        /*03f8*/ 	.word	0x00004a10


	//   ....[3]....
        /*03fc*/ 	.word	0x00004a40


	//   ....[4]....
        /*0400*/ 	.word	0x00005da0


	//----- nvinfo : EIATTR_MAX_THREADS
	.align		4
.L_39:
        /*0404*/ 	.byte	0x04, 0x05
        /*0406*/ 	.short	(.L_41 - .L_40)
.L_40:
        /*0408*/ 	.word	0x00000180
        /*040c*/ 	.word	0x00000001
        /*0410*/ 	.word	0x00000001


	//----- nvinfo : EIATTR_CRS_STACK_SIZE
	.align		4
.L_41:
        /*0414*/ 	.byte	0x04, 0x1e
        /*0416*/ 	.short	(.L_43 - .L_42)
.L_42:
        /*0418*/ 	.word	0x00000000


	//----- nvinfo : EIATTR_CBANK_PARAM_SIZE
	.align		4
.L_43:
        /*041c*/ 	.byte	0x03, 0x19
        /*041e*/ 	.short	0x0470


	//----- nvinfo : EIATTR_PARAM_CBANK
	.align		4
        /*0420*/ 	.byte	0x04, 0x0a
        /*0422*/ 	.short	(.L_45 - .L_44)
	.align		4
.L_44:
        /*0424*/ 	.word	index@(.nv.constant0._ZN7cutlass13device_kernelINS_4gemm6kernel13GemmUniversalIN4cute5tupleIJiiiiEEENS1_10collective13CollectiveMmaINS1_34MainloopSm90TmaGmmaWarpSpecializedILi7ENS5_IJNS4_1CILi2EEENSA_ILi4EEENSA_ILi1EEEEEENS1_32KernelTmaWarpSpecializedPingpongEEENS5_IJNSA_ILi64EEESH_SH_EEEfNS5_IJlSD_lEEEfSJ_NS4_8TiledMMAINS4_8MMA_AtomIJNS4_4SM904GMMA29MMA_64x64x8_F32TF32TF32_SS_TNILNSN_7ScaleInE1ELSP_1EEEEEENS4_6LayoutINS5_IJSD_SD_SD_EEENS5_IJNSA_ILi0EEESU_SU_EEEEENS5_IJNS4_10UnderscoreESX_SX_EEEEENS4_23SM90_TMA_LOAD_MULTICASTENS4_14ComposedLayoutINS4_7SwizzleILi3ELi4ELi3EEENS4_18smem_ptr_flag_bitsILi32EEENSS_INS5_IJNSA_ILi8EEENSA_ILi32EEEEEENS5_IJS17_SD_EEEEEEEvNS4_8identityES10_S1B_vS1C_EENS_8epilogue10collective6detail29Sm90TmaWarpSpecializedAdapterINS1F_15DefaultEpilogueIfSJ_SJ_NS1E_6thread17LinearCombinationIfLi1EffLNS1J_9ScaleType4KindE0ELNS_15FloatRoundStyleE2EfEENS1_15EpilogueDefaultEEEEEvvEEEEvNT_6ParamsE)
        /*0428*/ 	.short	0x0210
        /*042a*/ 	.short	0x0470


	//----- nvinfo : EIATTR_SW_WAR
	.align		4
.L_45:
        /*042c*/ 	.byte	0x04, 0x36
        /*042e*/ 	.short	(.L_47 - .L_46)
.L_46:
        /*0430*/ 	.word	0x00000008
.L_47:


//--------------------- .nv.callgraph             --------------------------
	.section	.nv.callgraph,"",@"SHT_CUDA_CALLGRAPH"
	.align	4
	.sectionentsize	8
	.align		4
        /*0000*/ 	.word	0x00000000
	.align		4
        /*0004*/ 	.word	0xffffffff
	.align		4
        /*0008*/ 	.word	index@(_ZN7cutlass13device_kernelINS_4gemm6kernel13GemmUniversalIN4cute5tupleIJiiiiEEENS1_10collective13CollectiveMmaINS1_34MainloopSm90TmaGmmaWarpSpecializedILi7ENS5_IJNS4_1CILi2EEENSA_ILi4EEENSA_ILi1EEEEEENS1_32KernelTmaWarpSpecializedPingpongEEENS5_IJNSA_ILi64EEESH_SH_EEEfNS5_IJlSD_lEEEfSJ_NS4_8TiledMMAINS4_8MMA_AtomIJNS4_4SM904GMMA29MMA_64x64x8_F32TF32TF32_SS_TNILNSN_7ScaleInE1ELSP_1EEEEEENS4_6LayoutINS5_IJSD_SD_SD_EEENS5_IJNSA_ILi0EEESU_SU_EEEEENS5_IJNS4_10UnderscoreESX_SX_EEEEENS4_23SM90_TMA_LOAD_MULTICASTENS4_14ComposedLayoutINS4_7SwizzleILi3ELi4ELi3EEENS4_18smem_ptr_flag_bitsILi32EEENSS_INS5_IJNSA_ILi8EEENSA_ILi32EEEEEENS5_IJS17_SD_EEEEEEEvNS4_8identityES10_S1B_vS1C_EENS_8epilogue10collective6detail29Sm90TmaWarpSpecializedAdapterINS1F_15DefaultEpilogueIfSJ_SJ_NS1E_6thread17LinearCombinationIfLi1EffLNS1J_9ScaleType4KindE0ELNS_15FloatRoundStyleE2EfEENS1_15EpilogueDefaultEEEEEvvEEEEvNT_6ParamsE)
	.align		4
        /*000c*/ 	.word	index@(__assertfail)
	.align		4
        /*0010*/ 	.word	0x00000000
	.align		4
        /*0014*/ 	.word	0xfffffffe
	.align		4
        /*0018*/ 	.word	0x00000000
	.align		4
        /*001c*/ 	.word	0xfffffffd
	.align		4
        /*0020*/ 	.word	0x00000000
	.align		4
        /*0024*/ 	.word	0xfffffffc


//--------------------- .nv.constant4             --------------------------
	.section	.nv.constant4,"a",@progbits
	.align	8
	.align		8
.nv.constant4:
        /*0000*/ 	.dword	__assertfail
	.align		8
        /*0008*/ 	.dword	__unnamed_1
	.align		8
        /*0010*/ 	.dword	_ZN40_INTERNAL_7a39a57d_4_k_cu_85d1d12e_300914cuda3std3__45__cpo5beginE
	.align		8
        /*0018*/ 	.dword	_ZN40_INTERNAL_7a39a57d_4_k_cu_85d1d12e_300914cuda3std3__45__cpo3endE
	.align		8
        /*0020*/ 	.dword	_ZN40_INTERNAL_7a39a57d_4_k_cu_85d1d12e_300914cuda3std3__45__cpo6cbeginE
	.align		8
        /*0028*/ 	.dword	_ZN40_INTERNAL_7a39a57d_4_k_cu_85d1d12e_300914cuda3std3__45__cpo4cendE
	.align		8
        /*0030*/ 	.dword	_ZN40_INTERNAL_7a39a57d_4_k_cu_85d1d12e_300914cuda3std3__442_GLOBAL__N__7a39a57d_4_k_cu_85d1d12e_300916ignoreE
	.align		8
        /*0038*/ 	.dword	_ZN40_INTERNAL_7a39a57d_4_k_cu_85d1d12e_300914cuda3std3__419piecewise_constructE
	.align		8
        /*0040*/ 	.dword	_ZN40_INTERNAL_7a39a57d_4_k_cu_85d1d12e_300914cuda3std3__48in_placeE
	.align		8
        /*0048*/ 	.dword	_ZN40_INTERNAL_7a39a57d_4_k_cu_85d1d12e_300914cuda3std6ranges3__45__cpo4swapE
	.align		8
        /*0050*/ 	.dword	_ZN40_INTERNAL_7a39a57d_4_k_cu_85d1d12e_300914cuda3std6ranges3__45__cpo9iter_moveE
	.align		8
        /*0058*/ 	.dword	_ZN40_INTERNAL_7a39a57d_4_k_cu_85d1d12e_300914cute7productE
	.align		8
        /*0060*/ 	.dword	_ZN40_INTERNAL_7a39a57d_4_k_cu_85d1d12e_300914cute1_E
	.align		8
        /*0068*/ 	.dword	$str$22
	.align		8
        /*0070*/ 	.dword	$str$23


//--------------------- .text._ZN7cutlass13device_kernelINS_4gemm6kernel13GemmUniversalIN4cute5tupleIJiiiiEEENS1_10collective13CollectiveMmaINS1_34MainloopSm90TmaGmmaWarpSpecializedILi7ENS5_IJNS4_1CILi2EEENSA_ILi4EEENSA_ILi1EEEEEENS1_32KernelTmaWarpSpecializedPingpongEEENS5_IJNSA_ILi64EEESH_SH_EEEfNS5_IJlSD_lEEEfSJ_NS4_8TiledMMAINS4_8MMA_AtomIJNS4_4SM904GMMA29MMA_64x64x8_F32TF32TF32_SS_TNILNSN_7ScaleInE1ELSP_1EEEEEENS4_6LayoutINS5_IJSD_SD_SD_EEENS5_IJNSA_ILi0EEESU_SU_EEEEENS5_IJNS4_10UnderscoreESX_SX_EEEEENS4_23SM90_TMA_LOAD_MULTICASTENS4_14ComposedLayoutINS4_7SwizzleILi3ELi4ELi3EEENS4_18smem_ptr_flag_bitsILi32EEENSS_INS5_IJNSA_ILi8EEENSA_ILi32EEEEEENS5_IJS17_SD_EEEEEEEvNS4_8identityES10_S1B_vS1C_EENS_8epilogue10collective6detail29Sm90TmaWarpSpecializedAdapterINS1F_15DefaultEpilogueIfSJ_SJ_NS1E_6thread17LinearCombinationIfLi1EffLNS1J_9ScaleType4KindE0ELNS_15FloatRoundStyleE2EfEENS1_15EpilogueDefaultEEEEEvvEEEEvNT_6ParamsE --------------------------
	.section	.text._ZN7cutlass13device_kernelINS_4gemm6kernel13GemmUniversalIN4cute5tupleIJiiiiEEENS1_10collective13CollectiveMmaINS1_34MainloopSm90TmaGmmaWarpSpecializedILi7ENS5_IJNS4_1CILi2EEENSA_ILi4EEENSA_ILi1EEEEEENS1_32KernelTmaWarpSpecializedPingpongEEENS5_IJNSA_ILi64EEESH_SH_EEEfNS5_IJlSD_lEEEfSJ_NS4_8TiledMMAINS4_8MMA_AtomIJNS4_4SM904GMMA29MMA_64x64x8_F32TF32TF32_SS_TNILNSN_7ScaleInE1ELSP_1EEEEEENS4_6LayoutINS5_IJSD_SD_SD_EEENS5_IJNSA_ILi0EEESU_SU_EEEEENS5_IJNS4_10UnderscoreESX_SX_EEEEENS4_23SM90_TMA_LOAD_MULTICASTENS4_14ComposedLayoutINS4_7SwizzleILi3ELi4ELi3EEENS4_18smem_ptr_flag_bitsILi32EEENSS_INS5_IJNSA_ILi8EEENSA_ILi32EEEEEENS5_IJS17_SD_EEEEEEEvNS4_8identityES10_S1B_vS1C_EENS_8epilogue10collective6detail29Sm90TmaWarpSpecializedAdapterINS1F_15DefaultEpilogueIfSJ_SJ_NS1E_6thread17LinearCombinationIfLi1EffLNS1J_9ScaleType4KindE0ELNS_15FloatRoundStyleE2EfEENS1_15EpilogueDefaultEEEEEvvEEEEvNT_6ParamsE,"ax",@progbits
	.align	128
.text._ZN7cutlass13device_kernelINS_4gemm6kernel13GemmUniversalIN4cute5tupleIJiiiiEEENS1_10collective13CollectiveMmaINS1_34MainloopSm90TmaGmmaWarpSpecializedILi7ENS5_IJNS4_1CILi2EEENSA_ILi4EEENSA_ILi1EEEEEENS1_32KernelTmaWarpSpecializedPingpongEEENS5_IJNSA_ILi64EEESH_SH_EEEfNS5_IJlSD_lEEEfSJ_NS4_8TiledMMAINS4_8MMA_AtomIJNS4_4SM904GMMA29MMA_64x64x8_F32TF32TF32_SS_TNILNSN_7ScaleInE1ELSP_1EEEEEENS4_6LayoutINS5_IJSD_SD_SD_EEENS5_IJNSA_ILi0EEESU_SU_EEEEENS5_IJNS4_10UnderscoreESX_SX_EEEEENS4_23SM90_TMA_LOAD_MULTICASTENS4_14ComposedLayoutINS4_7SwizzleILi3ELi4ELi3EEENS4_18smem_ptr_flag_bitsILi32EEENSS_INS5_IJNSA_ILi8EEENSA_ILi32EEEEEENS5_IJS17_SD_EEEEEEEvNS4_8identityES10_S1B_vS1C_EENS_8epilogue10collective6detail29Sm90TmaWarpSpecializedAdapterINS1F_15DefaultEpilogueIfSJ_SJ_NS1E_6thread17LinearCombinationIfLi1EffLNS1J_9ScaleType4KindE0ELNS_15FloatRoundStyleE2EfEENS1_15EpilogueDefaultEEEEEvvEEEEvNT_6ParamsE:
        .type           _ZN7cutlass13device_kernelINS_4gemm6kernel13GemmUniversalIN4cute5tupleIJiiiiEEENS1_10collective13CollectiveMmaINS1_34MainloopSm90TmaGmmaWarpSpecializedILi7ENS5_IJNS4_1CILi2EEENSA_ILi4EEENSA_ILi1EEEEEENS1_32KernelTmaWarpSpecializedPingpongEEENS5_IJNSA_ILi64EEESH_SH_EEEfNS5_IJlSD_lEEEfSJ_NS4_8TiledMMAINS4_8MMA_AtomIJNS4_4SM904GMMA29MMA_64x64x8_F32TF32TF32_SS_TNILNSN_7ScaleInE1ELSP_1EEEEEENS4_6LayoutINS5_IJSD_SD_SD_EEENS5_IJNSA_ILi0EEESU_SU_EEEEENS5_IJNS4_10UnderscoreESX_SX_EEEEENS4_23SM90_TMA_LOAD_MULTICASTENS4_14ComposedLayoutINS4_7SwizzleILi3ELi4ELi3EEENS4_18smem_ptr_flag_bitsILi32EEENSS_INS5_IJNSA_ILi8EEENSA_ILi32EEEEEENS5_IJS17_SD_EEEEEEEvNS4_8identityES10_S1B_vS1C_EENS_8epilogue10collective6detail29Sm90TmaWarpSpecializedAdapterINS1F_15DefaultEpilogueIfSJ_SJ_NS1E_6thread17LinearCombinationIfLi1EffLNS1J_9ScaleType4KindE0ELNS_15FloatRoundStyleE2EfEENS1_15EpilogueDefaultEEEEEvvEEEEvNT_6ParamsE,@function
        .size           _ZN7cutlass13device_kernelINS_4gemm6kernel13GemmUniversalIN4cute5tupleIJiiiiEEENS1_10collective13CollectiveMmaINS1_34MainloopSm90TmaGmmaWarpSpecializedILi7ENS5_IJNS4_1CILi2EEENSA_ILi4EEENSA_ILi1EEEEEENS1_32KernelTmaWarpSpecializedPingpongEEENS5_IJNSA_ILi64EEESH_SH_EEEfNS5_IJlSD_lEEEfSJ_NS4_8TiledMMAINS4_8MMA_AtomIJNS4_4SM904GMMA29MMA_64x64x8_F32TF32TF32_SS_TNILNSN_7ScaleInE1ELSP_1EEEEEENS4_6LayoutINS5_IJSD_SD_SD_EEENS5_IJNSA_ILi0EEESU_SU_EEEEENS5_IJNS4_10UnderscoreESX_SX_EEEEENS4_23SM90_TMA_LOAD_MULTICASTENS4_14ComposedLayoutINS4_7SwizzleILi3ELi4ELi3EEENS4_18smem_ptr_flag_bitsILi32EEENSS_INS5_IJNSA_ILi8EEENSA_ILi32EEEEEENS5_IJS17_SD_EEEEEEEvNS4_8identityES10_S1B_vS1C_EENS_8epilogue10collective6detail29Sm90TmaWarpSpecializedAdapterINS1F_15DefaultEpilogueIfSJ_SJ_NS1E_6thread17LinearCombinationIfLi1EffLNS1J_9ScaleType4KindE0ELNS_15FloatRoundStyleE2EfEENS1_15EpilogueDefaultEEEEEvvEEEEvNT_6ParamsE,(.L_x_145 - _ZN7cutlass13device_kernelINS_4gemm6kernel13GemmUniversalIN4cute5tupleIJiiiiEEENS1_10collective13CollectiveMmaINS1_34MainloopSm90TmaGmmaWarpSpecializedILi7ENS5_IJNS4_1CILi2EEENSA_ILi4EEENSA_ILi1EEEEEENS1_32KernelTmaWarpSpecializedPingpongEEENS5_IJNSA_ILi64EEESH_SH_EEEfNS5_IJlSD_lEEEfSJ_NS4_8TiledMMAINS4_8MMA_AtomIJNS4_4SM904GMMA29MMA_64x64x8_F32TF32TF32_SS_TNILNSN_7ScaleInE1ELSP_1EEEEEENS4_6LayoutINS5_IJSD_SD_SD_EEENS5_IJNSA_ILi0EEESU_SU_EEEEENS5_IJNS4_10UnderscoreESX_SX_EEEEENS4_23SM90_TMA_LOAD_MULTICASTENS4_14ComposedLayoutINS4_7SwizzleILi3ELi4ELi3EEENS4_18smem_ptr_flag_bitsILi32EEENSS_INS5_IJNSA_ILi8EEENSA_ILi32EEEEEENS5_IJS17_SD_EEEEEEEvNS4_8identityES10_S1B_vS1C_EENS_8epilogue10collective6detail29Sm90TmaWarpSpecializedAdapterINS1F_15DefaultEpilogueIfSJ_SJ_NS1E_6thread17LinearCombinationIfLi1EffLNS1J_9ScaleType4KindE0ELNS_15FloatRoundStyleE2EfEENS1_15EpilogueDefaultEEEEEvvEEEEvNT_6ParamsE)
        .other          _ZN7cutlass13device_kernelINS_4gemm6kernel13GemmUniversalIN4cute5tupleIJiiiiEEENS1_10collective13CollectiveMmaINS1_34MainloopSm90TmaGmmaWarpSpecializedILi7ENS5_IJNS4_1CILi2EEENSA_ILi4EEENSA_ILi1EEEEEENS1_32KernelTmaWarpSpecializedPingpongEEENS5_IJNSA_ILi64EEESH_SH_EEEfNS5_IJlSD_lEEEfSJ_NS4_8TiledMMAINS4_8MMA_AtomIJNS4_4SM904GMMA29MMA_64x64x8_F32TF32TF32_SS_TNILNSN_7ScaleInE1ELSP_1EEEEEENS4_6LayoutINS5_IJSD_SD_SD_EEENS5_IJNSA_ILi0EEESU_SU_EEEEENS5_IJNS4_10UnderscoreESX_SX_EEEEENS4_23SM90_TMA_LOAD_MULTICASTENS4_14ComposedLayoutINS4_7SwizzleILi3ELi4ELi3EEENS4_18smem_ptr_flag_bitsILi32EEENSS_INS5_IJNSA_ILi8EEENSA_ILi32EEEEEENS5_IJS17_SD_EEEEEEEvNS4_8identityES10_S1B_vS1C_EENS_8epilogue10collective6detail29Sm90TmaWarpSpecializedAdapterINS1F_15DefaultEpilogueIfSJ_SJ_NS1E_6thread17LinearCombinationIfLi1EffLNS1J_9ScaleType4KindE0ELNS_15FloatRoundStyleE2EfEENS1_15EpilogueDefaultEEEEEvvEEEEvNT_6ParamsE,@"STO_CUDA_ENTRY STV_DEFAULT"
_ZN7cutlass13device_kernelINS_4gemm6kernel13GemmUniversalIN4cute5tupleIJiiiiEEENS1_10collective13CollectiveMmaINS1_34MainloopSm90TmaGmmaWarpSpecializedILi7ENS5_IJNS4_1CILi2EEENSA_ILi4EEENSA_ILi1EEEEEENS1_32KernelTmaWarpSpecializedPingpongEEENS5_IJNSA_ILi64EEESH_SH_EEEfNS5_IJlSD_lEEEfSJ_NS4_8TiledMMAINS4_8MMA_AtomIJNS4_4SM904GMMA29MMA_64x64x8_F32TF32TF32_SS_TNILNSN_7ScaleInE1ELSP_1EEEEEENS4_6LayoutINS5_IJSD_SD_SD_EEENS5_IJNSA_ILi0EEESU_SU_EEEEENS5_IJNS4_10UnderscoreESX_SX_EEEEENS4_23SM90_TMA_LOAD_MULTICASTENS4_14ComposedLayoutINS4_7SwizzleILi3ELi4ELi3EEENS4_18smem_ptr_flag_bitsILi32EEENSS_INS5_IJNSA_ILi8EEENSA_ILi32EEEEEENS5_IJS17_SD_EEEEEEEvNS4_8identityES10_S1B_vS1C_EENS_8epilogue10collective6detail29Sm90TmaWarpSpecializedAdapterINS1F_15DefaultEpilogueIfSJ_SJ_NS1E_6thread17LinearCombinationIfLi1EffLNS1J_9ScaleType4KindE0ELNS_15FloatRoundStyleE2EfEENS1_15EpilogueDefaultEEEEEvvEEEEvNT_6ParamsE:
[----:B------:R-:W0:Y:S02]  /*0000*/  LDC R1, c[0x0][0x28] ;  /* 0x00000a00ff017b82 */ /* 0x000e240000000800 */
[----:B0-----:R-:W-:Y:S01]  /*0010*/  VIADD R1, R1, 0xfffffff8 ;  /* 0xfffffff801017836 */ /* 0x001fe20000000000 */
[----:B------:R-:W0:Y:S01]  /*0020*/  S2R R4, SR_TID.X ;  /* 0x0000000000047919 */ /* 0x000e220000002100 */
[----:B------:R-:W-:Y:S01]  /*0030*/  ELECT P0, URZ, PT ;  /* 0x00000000003f782f */ /* 0x000fe20003800000 */
[----:B------:R-:W-:Y:S01]  /*0040*/  BSSY B0, `(.L_x_0) ;  /* 0x000000f000007945 */ /* 0x000fe20003800000 */
[--C-:B0-----:R-:W-:Y:S02]  /*0050*/  SHF.R.U32.HI R0, RZ, 0x5, R4.reuse ;  /* 0x00000005ff007819 */ /* 0x101fe40000011604 */
[----:B------:R-:W-:-:S03]  /*0060*/  SHF.R.U32.HI R7, RZ, 0x7, R4 ;  /* 0x00000007ff077819 */ /* 0x000fc60000011604 */
[----:B------:R-:W0:Y:S04]  /*0070*/  SHFL.IDX PT, R2, R0, RZ, 0x1f ;  /* 0x00001fff00027589 */ /* 0x000e2800000e0000 */
[----:B------:R1:W2:Y:S01]  /*0080*/  SHFL.IDX PT, R10, R7, RZ, 0x1f ;  /* 0x00001fff070a7589 */ /* 0x0002a200000e0000 */
[----:B0-----:R-:W-:-:S13]  /*0090*/  ISETP.NE.OR P0, PT, R2, RZ, !P0 ;  /* 0x000000ff0200720c */ /* 0x001fda0004705670 */
[----:B-12---:R-:W-:Y:S05]  /*00a0*/  @P0 BRA `(.L_x_1) ;  /* 0x0000000000200947 */ /* 0x006fea0003800000 */
[----:B------:R-:W-:Y:S02]  /*00b0*/  ULDC.64 UR4, c[0x0][0x198] ;  /* 0x0000660000047ab9 */ /* 0x000fe40000000a00 */
[----:B------:R-:W-:Y:S02]  /*00c0*/  UIADD3 UR6, UP0, UR4, 0xf0, URZ ;  /* 0x000000f004067890 */ /* 0x000fe4000ff1e03f */
[----:B------:R-:W-:Y:S02]  /*00d0*/  UIADD3 UR4, UP1, UR4, 0x1f0, URZ ;  /* 0x000001f004047890 */ /* 0x000fe4000ff3e03f */
[----:B------:R-:W-:Y:S02]  /*00e0*/  UIADD3.X UR7, URZ, UR5, URZ, UP0, !UPT ;  /* 0x000000053f077290 */ /* 0x000fe400087fe43f */
[----:B------:R-:W-:-:S07]  /*00f0*/  UIADD3.X UR5, URZ, UR5, URZ, UP1, !UPT ;  /* 0x000000053f057290 */ /* 0x000fce0008ffe43f */
[----:B------:R0:W-:Y:S02]  /*0100*/  UTMACCTL.PF [UR6] ;  /* 0x00000000060079b9 */ /* 0x0001e40008040000 */
[----:B------:R0:W-:Y:S02]  /*0110*/  UTMACCTL.PF [UR4] ;  /* 0x00000000040079b9 */ /* 0x0001e40008040000 */
[----:B0-----:R-:W-:Y:S01]  /*0120*/  NOP ;  /* 0x0000000000007918 */ /* 0x001fe20000000000 */
.L_x_1:
[----:B------:R-:W-:Y:S05]  /*0130*/  BSYNC B0 ;  /* 0x0000000000007941 */ /* 0x000fea0003800000 */
.L_x_0:
[----:B------:R-:W0:Y:S02]  /*0140*/  SHFL.IDX PT, R9, R0, RZ, 0x1f ;  /* 0x00001fff00097589 */ /* 0x000e2400000e0000 */
[----:B0-----:R-:W-:-:S13]  /*0150*/  ISETP.NE.AND P0, PT, R9, RZ, PT ;  /* 0x000000ff0900720c */ /* 0x001fda0003f05270 */
[----:B------:R-:W-:Y:S05]  /*0160*/  @P0 BRA `(.L_x_2) ;  /* 0x0000000000700947 */ /* 0x000fea0003800000 */
[----:B------:R-:W0:Y:S01]  /*0170*/  S2UR UR8, SR_CgaCtaId ;  /* 0x00000000000879c3 */ /* 0x000e220000008800 */
[----:B------:R-:W-:Y:S01]  /*0180*/  UMOV UR4, 0x400 ;  /* 0x0000040000047882 */ /* 0x000fe20000000000 */
[----:B------:R-:W-:Y:S01]  /*0190*/  UMOV UR5, 0x1 ;  /* 0x0000000100057882 */ /* 0x000fe20000000000 */
[----:B------:R-:W-:Y:S01]  /*01a0*/  UMOV UR6, 0x5 ;  /* 0x0000000500067882 */ /* 0x000fe20000000000 */
[----:B------:R-:W-:Y:S01]  /*01b0*/  ELECT P0, URZ, PT ;  /* 0x00000000003f782f */ /* 0x000fe20003800000 */
[----:B------:R-:W-:-:S04]  /*01c0*/  UIADD3 UR6, -UR6, 0x100000, URZ ;  /* 0x0010000006067890 */ /* 0x000fc8000fffe13f */
[----:B------:R-:W-:Y:S02]  /*01d0*/  USHF.L.U32 UR7, UR6, 0xb, URZ ;  /* 0x0000000b06077899 */ /* 0x000fe4000800063f */
[----:B------:R-:W-:Y:S02]  /*01e0*/  USHF.L.U32 UR6, UR6, 0x1, URZ ;  /* 0x0000000106067899 */ /* 0x000fe4000800063f */
[----:B0-----:R-:W-:Y:S02]  /*01f0*/  ULEA UR8, UR8, UR4, 0x18 ;  /* 0x0000000408087291 */ /* 0x001fe4000f8ec03f */
[----:B------:R-:W-:-:S04]  /*0200*/  UIADD3 UR4, -UR5, 0x100000, URZ ;  /* 0x0010000005047890 */ /* 0x000fc8000fffe13f */
[----:B------:R-:W-:Y:S02]  /*0210*/  USHF.L.U32 UR5, UR4, 0xb, URZ ;  /* 0x0000000b04057899 */ /* 0x000fe4000800063f */
[----:B------:R-:W-:Y:S01]  /*0220*/  USHF.L.U32 UR4, UR4, 0x1, URZ ;  /* 0x0000000104047899 */ /* 0x000fe2000800063f */
[----:B------:R-:W0:Y:S11]  /*0230*/  FENCE.VIEW.ASYNC.S ;  /* 0x00000000000073c6 */ /* 0x000e360000000000 */
[----:B0-----:R0:W1:Y:S01]  /*0240*/  SYNCS.EXCH.64 URZ, [UR8], UR4 ;  /* 0x00000004083f75b2 */ /* 0x0010620008000100 */
[----:B------:R0:W2:Y:S01]  /*0250*/  SYNCS.EXCH.64 URZ, [UR8+0x38], UR6 ;  /* 0x00003806083f75b2 */ /* 0x0000a20008000100 */
[----:B------:R0:W3:Y:S01]  /*0260*/  SYNCS.EXCH.64 URZ, [UR8+0x8], UR4 ;  /* 0x00000804083f75b2 */ /* 0x0000e20008000100 */
[----:B------:R0:W4:Y:S01]  /*0270*/  SYNCS.EXCH.64 URZ, [UR8+0x40], UR6 ;  /* 0x00004006083f75b2 */ /* 0x0001220008000100 */
[----:B------:R0:W0:Y:S01]  /*0280*/  SYNCS.EXCH.64 URZ, [UR8+0x10], UR4 ;  /* 0x00001004083f75b2 */ /* 0x0000220008000100 */
        /* <DEDUP_REMOVED lines=9> */
[----:B------:R-:W-:Y:S01]  /*0320*/  NOP ;  /* 0x0000000000007918 */ /* 0x000fe20000000000 */
.L_x_2:
[----:B------:R-:W5:Y:S01]  /*0330*/  SHFL.IDX PT, R12, R0, RZ, 0x1f ;  /* 0x00001fff000c7589 */ /* 0x000f6200000e0000 */
[----:B------:R-:W1:Y:S01]  /*0340*/  S2UR UR12, SR_CTAID.X ;  /* 0x00000000000c79c3 */ /* 0x000e620000002500 */
[----:B------:R-:W-:Y:S02]  /*0350*/  SHF.R.S32.HI R3, RZ, 0x1f, R4 ;  /* 0x0000001fff037819 */ /* 0x000fe40000011404 */
[----:B------:R-:W-:Y:S01]  /*0360*/  ELECT P0, URZ, PT ;  /* 0x00000000003f782f */ /* 0x000fe20003800000 */
[----:B------:R-:W2:Y:S01]  /*0370*/  SHFL.IDX PT, R11, R0, RZ, 0x1f ;  /* 0x00001fff000b7589 */ /* 0x000ea200000e0000 */
[----:B0-----:R-:W-:Y:S01]  /*0380*/  ULDC UR4, c[0x0][0x150] ;  /* 0x0000540000047ab9 */ /* 0x001fe20000000800 */
[----:B------:R-:W-:Y:S02]  /*0390*/  LEA.HI R3, R3, R4, RZ, 0x7 ;  /* 0x0000000403037211 */ /* 0x000fe400078f38ff */
[----:B------:R-:W-:Y:S01]  /*03a0*/  ELECT P1, URZ, PT ;  /* 0x00000000003f782f */ /* 0x000fe20003820000 */
[----:B------:R-:W0:Y:S01]  /*03b0*/  S2R R6, SR_CTAID.Y ;  /* 0x0000000000067919 */ /* 0x000e220000002600 */
[----:B------:R-:W3:Y:S01]  /*03c0*/  LDC R14, c[0x0][0x144] ;  /* 0x00005100ff0e7b82 */ /* 0x000ee20000000800 */
[----:B------:R-:W-:Y:S01]  /*03d0*/  LOP3.LUT R3, R3, 0xffffff80, RZ, 0xc0, !PT ;  /* 0xffffff8003037812 */ /* 0x000fe200078ec0ff */
[----:B------:R-:W-:Y:S01]  /*03e0*/  UMOV UR11, 0x80 ;  /* 0x00000080000b7882 */ /* 0x000fe20000000000 */
[----:B------:R-:W4:Y:S01]  /*03f0*/  SHFL.IDX PT, R16, R7, RZ, 0x1f ;  /* 0x00001fff07107589 */ /* 0x000f2200000e0000 */
[----:B------:R-:W-:Y:S01]  /*0400*/  NOP ;  /* 0x0000000000007918 */ /* 0x000fe20000000000 */
[----:B------:R-:W-:Y:S01]  /*0410*/  NOP ;  /* 0x0000000000007918 */ /* 0x000fe20000000000 */
[----:B------:R-:W-:Y:S01]  /*0420*/  IMAD.IADD R5, R4, 0x1, -R3 ;  /* 0x0000000104057824 */ /* 0x000fe200078e0a03 */
[C---:B------:R-:W-:Y:S01]  /*0430*/  ISETP.NE.AND P4, PT, R10.reuse, RZ, PT ;  /* 0x000000ff0a00720c */ /* 0x040fe20003f85270 */
[----:B------:R-:W4:Y:S01]  /*0440*/  LDC R15, c[0x0][0x140] ;  /* 0x00005000ff0f7b82 */ /* 0x000f220000000800 */
[----:B------:R-:W-:-:S02]  /*0450*/  VIADD R36, R10, 0xffffffff ;  /* 0xffffffff0a247836 */ /* 0x000fc40000000000 */
[----:B------:R-:W-:Y:S01]  /*0460*/  SHF.R.S32.HI R8, RZ, 0x1f, R5 ;  /* 0x0000001fff087819 */ /* 0x000fe20000011405 */
[----:B------:R-:W-:Y:S02]  /*0470*/  IMAD.MOV.U32 R57, RZ, RZ, 0x1 ;  /* 0x00000001ff397424 */ /* 0x000fe400078e00ff */
[----:B------:R-:W-:Y:S02]  /*0480*/  ISETP.GE.U32.AND P6, PT, R36, 0x2, PT ;  /* 0x000000022400780c */ /* 0x000fe40003fc6070 */
[----:B-----5:R-:W-:Y:S01]  /*0490*/  ISETP.NE.OR P0, PT, R12, RZ, !P0 ;  /* 0x000000ff0c00720c */ /* 0x020fe20004705670 */
[----:B------:R-:W5:Y:S01]  /*04a0*/  LDC R25, c[0x0][0x148] ;  /* 0x00005200ff197b82 */ /* 0x000f620000000800 */
[----:B-1----:R-:W-:Y:S02]  /*04b0*/  I2FP.F32.U32 R12, UR12 ;  /* 0x0000000c000c7c45 */ /* 0x002fe40008201000 */
[----:B------:R-:W-:Y:S02]  /*04c0*/  LEA.HI R3, R8, R5, RZ, 0x3 ;  /* 0x0000000508037211 */ /* 0x000fe400078f18ff */
[----:B--2---:R-:W-:Y:S01]  /*04d0*/  ISETP.NE.OR P1, PT, R11, RZ, !P1 ;  /* 0x000000ff0b00720c */ /* 0x004fe20004f25670 */
[----:B------:R-:W-:Y:S01]  /*04e0*/  FMUL R13, R12, UR4 ;  /* 0x000000040c0d7c20 */ /* 0x000fe20008400000 */
[--C-:B------:R-:W-:Y:S01]  /*04f0*/  SHF.R.S32.HI R0, RZ, 0x3, R3.reuse ;  /* 0x00000003ff007819 */ /* 0x100fe20000011403 */
[----:B------:R-:W-:Y:S01]  /*0500*/  ULDC UR4, c[0x0][0x154] ;  /* 0x0000550000047ab9 */ /* 0x000fe20000000800 */
[----:B------:R-:W-:-:S02]  /*0510*/  SHF.R.S32.HI R3, RZ, 0x1f, R3 ;  /* 0x0000001fff037819 */ /* 0x000fc40000011403 */
[----:B------:R-:W-:Y:S01]  /*0520*/  SHF.R.S32.HI R12, RZ, 0x1f, R9 ;  /* 0x0000001fff0c7819 */ /* 0x000fe20000011409 */
[----:B------:R-:W1:Y:S01]  /*0530*/  F2I.U32.TRUNC.NTZ R13, R13 ;  /* 0x0000000d000d7305 */ /* 0x000e62000020f000 */
[----:B------:R-:W-:Y:S01]  /*0540*/  LEA.HI R11, R3, R0, RZ, 0x2 ;  /* 0x00000000030b7211 */ /* 0x000fe200078f10ff */
[----:B------:R-:W-:Y:S01]  /*0550*/  VOTEU.ALL UP1, P0 ;  /* 0x00000000003f7886 */ /* 0x000fe20000020000 */
[----:B------:R-:W-:Y:S01]  /*0560*/  LEA.HI R12, R12, R9, RZ, 0x2 ;  /* 0x000000090c0c7211 */ /* 0x000fe200078f10ff */
[----:B------:R-:W-:Y:S01]  /*0570*/  VOTEU.ALL UP0, P0 ;  /* 0x00000000003f7886 */ /* 0x000fe20000000000 */
[----:B------:R-:W-:Y:S01]  /*0580*/  SHF.R.S32.HI R3, RZ, 0x1f, R2 ;  /* 0x0000001fff037819 */ /* 0x000fe20000011402 */
[----:B------:R-:W-:Y:S01]  /*0590*/  VOTEU.ALL UP2, P1 ;  /* 0x00000000003f7886 */ /* 0x000fe20000840000 */
[----:B------:R-:W-:Y:S01]  /*05a0*/  LOP3.LUT R11, R11, 0xfffffffc, RZ, 0xc0, !PT ;  /* 0xfffffffc0b0b7812 */ /* 0x000fe200078ec0ff */
[----:B------:R-:W2:Y:S01]  /*05b0*/  @!UP1 S2UR UR7, SR_CgaCtaId ;  /* 0x00000000000799c3 */ /* 0x000ea20000008800 */
[----:B------:R-:W-:Y:S01]  /*05c0*/  LOP3.LUT R12, R12, 0x3ffffffc, RZ, 0xc0, !PT ;  /* 0x3ffffffc0c0c7812 */ /* 0x000fe200078ec0ff */
[----:B------:R-:W-:Y:S01]  /*05d0*/  @!UP1 UMOV UR6, 0x400 ;  /* 0x0000040000069882 */ /* 0x000fe20000000000 */
[----:B------:R-:W-:Y:S01]  /*05e0*/  LEA.HI R3, R3, R2, RZ, 0x2 ;  /* 0x0000000203037211 */ /* 0x000fe200078f10ff */
[----:B------:R-:W-:Y:S01]  /*05f0*/  IMAD.IADD R11, R0, 0x1, -R11 ;  /* 0x00000001000b7824 */ /* 0x000fe200078e0a0b */
[----:B------:R-:W-:Y:S01]  /*0600*/  @!UP2 UMOV UR9, 0x400 ;  /* 0x000004000009a882 */ /* 0x000fe20000000000 */
[----:B------:R-:W-:Y:S01]  /*0610*/  IMAD.IADD R12, R9, 0x1, -R12 ;  /* 0x00000001090c7824 */ /* 0x000fe200078e0a0c */
[----:B------:R-:W-:Y:S01]  /*0620*/  LOP3.LUT R3, R3, 0xfffffffc, RZ, 0xc0, !PT ;  /* 0xfffffffc03037812 */ /* 0x000fe200078ec0ff */
[----:B------:R-:W5:Y:S01]  /*0630*/  @!UP2 S2UR UR10, SR_CgaCtaId ;  /* 0x00000000000aa9c3 */ /* 0x000f620000008800 */
[----:B-1----:R-:W-:Y:S01]  /*0640*/  IMAD.MOV R13, RZ, RZ, -R13 ;  /* 0x000000ffff0d7224 */ /* 0x002fe200078e0a0d */
[----:B------:R-:W-:Y:S01]  /*0650*/  VOTEU.ALL UP3, P1 ;  /* 0x00000000003f7886 */ /* 0x000fe20000860000 */
[----:B------:R-:W-:Y:S01]  /*0660*/  IMAD R11, R12, 0x4, R11 ;  /* 0x000000040c0b7824 */ /* 0x000fe200078e020b */
[----:B------:R-:W-:Y:S01]  /*0670*/  VOTEU.ALL UP4, P1 ;  /* 0x00000000003f7886 */ /* 0x000fe20000880000 */
[----:B------:R-:W-:Y:S01]  /*0680*/  IMAD.IADD R9, R2, 0x1, -R3 ;  /* 0x0000000102097824 */ /* 0x000fe200078e0a03 */
[----:B0-----:R-:W-:Y:S01]  /*0690*/  I2FP.F32.U32 R2, R6 ;  /* 0x0000000600027245 */ /* 0x001fe20000201000 */
[----:B---3--:R-:W-:Y:S01]  /*06a0*/  IMAD R21, R14, R13, UR12 ;  /* 0x0000000c0e157e24 */ /* 0x008fe2000f8e020d */
[C---:B------:R-:W-:Y:S01]  /*06b0*/  LEA.HI R0, R11.reuse, R11, RZ, 0x1 ;  /* 0x0000000b0b007211 */ /* 0x040fe200078f08ff */
[C---:B------:R-:W-:Y:S01]  /*06c0*/  IMAD.SHL.U32 R56, R11.reuse, 0x4, RZ ;  /* 0x000000040b387824 */ /* 0x040fe200078e00ff */
[----:B------:R-:W-:Y:S01]  /*06d0*/  VOTEU.ALL UP5, P1 ;  /* 0x00000000003f7886 */ /* 0x000fe200008a0000 */
[----:B------:R-:W-:Y:S01]  /*06e0*/  FMUL R2, R2, UR4 ;  /* 0x0000000402027c20 */ /* 0x000fe20008400000 */
[----:B------:R-:W-:Y:S01]  /*06f0*/  LOP3.LUT R0, R0, 0xfffffffe, RZ, 0xc0, !PT ;  /* 0xfffffffe00007812 */ /* 0x000fe200078ec0ff */
[----:B------:R-:W-:Y:S01]  /*0700*/  UMOV UR4, 0x20 ;  /* 0x0000002000047882 */ /* 0x000fe20000000000 */
[----:B------:R-:W-:Y:S01]  /*0710*/  LOP3.LUT R56, R11, 0xc, R56, 0x78, !PT ;  /* 0x0000000c0b387812 */ /* 0x000fe200078e7838 */
[----:B------:R-:W-:-:S04]  /*0720*/  @!UP1 UIADD3 UR4, -UR4, 0x100000, URZ ;  /* 0x0010000004049890 */ /* 0x000fc8000fffe13f */
[----:B------:R-:W-:Y:S02]  /*0730*/  @!UP1 USHF.L.U32 UR5, UR4, 0xb, URZ ;  /* 0x0000000b04059899 */ /* 0x000fe4000800063f */
[----:B------:R-:W-:Y:S01]  /*0740*/  @!UP1 USHF.L.U32 UR4, UR4, 0x1, URZ ;  /* 0x0000000104049899 */ /* 0x000fe2000800063f */
[----:B----4-:R-:W-:Y:S01]  /*0750*/  ISETP.EQ.U32.AND P2, PT, R15, 0x1, PT ;  /* 0x000000010f00780c */ /* 0x010fe20003f42070 */
[----:B------:R-:W-:Y:S01]  /*0760*/  IMAD.IADD R0, R11, 0x1, -R0 ;  /* 0x000000010b007824 */ /* 0x000fe200078e0a00 */
[----:B------:R-:W0:Y:S01]  /*0770*/  F2I.U32.TRUNC.NTZ R2, R2 ;  /* 0x0000000200027305 */ /* 0x000e22000020f000 */
[----:B--2---:R-:W-:Y:S01]  /*0780*/  @!UP1 ULEA UR8, UR7, UR6, 0x18 ;  /* 0x0000000607089291 */ /* 0x004fe2000f8ec03f */
[----:B------:R-:W-:Y:S01]  /*0790*/  R2UR UR43, R16 ;  /* 0x00000000102b72ca */ /* 0x000fe200000e0000 */
[----:B------:R-:W-:-:S04]  /*07a0*/  @!UP2 UIADD3 UR6, -UR11, 0x100000, URZ ;  /* 0x001000000b06a890 */ /* 0x000fc8000fffe13f */
[----:B------:R-:W-:Y:S02]  /*07b0*/  @!UP2 USHF.L.U32 UR7, UR6, 0xb, URZ ;  /* 0x0000000b0607a899 */ /* 0x000fe4000800063f */
[----:B------:R-:W-:Y:S01]  /*07c0*/  @!UP2 USHF.L.U32 UR6, UR6, 0x1, URZ ;  /* 0x000000010606a899 */ /* 0x000fe2000800063f */
[----:B------:R-:W-:Y:S01]  /*07d0*/  ISETP.NE.AND P3, PT, R0, R21, PT ;  /* 0x000000150000720c */ /* 0x000fe20003f65270 */
[----:B------:R-:W-:Y:S01]  /*07e0*/  VOTEU.ALL UP1, P0 ;  /* 0x00000000003f7886 */ /* 0x000fe20000020000 */
[----:B-----5:R-:W-:Y:S01]  /*07f0*/  @!UP2 ULEA UR9, UR10, UR9, 0x18 ;  /* 0x000000090a09a291 */ /* 0x020fe2000f8ec03f */
[----:B------:R-:W-:Y:S01]  /*0800*/  LOP3.LUT P0, RZ, R5, 0x7, RZ, 0xc0, !PT ;  /* 0x0000000705ff7812 */ /* 0x000fe2000780c0ff */
[----:B------:R-:W-:Y:S01]  /*0810*/  VOTEU.ALL UP2, P1 ;  /* 0x00000000003f7886 */ /* 0x000fe20000840000 */
[----:B------:R-:W-:Y:S02]  /*0820*/  ISETP.NE.AND P1, PT, R9, 0x3, PT ;  /* 0x000000030900780c */ /* 0x000fe40003f25270 */
[----:B------:R-:W-:-:S02]  /*0830*/  ISETP.LT.U32.AND P0, PT, R56, 0x8, !P0 ;  /* 0x000000083800780c */ /* 0x000fc40004701070 */
[----:B------:R-:W-:Y:S01]  /*0840*/  ISETP.EQ.OR P1, PT, R9, RZ, !P1 ;  /* 0x000000ff0900720c */ /* 0x000fe20004f22670 */
[----:B------:R-:W1:Y:S02]  /*0850*/  FENCE.VIEW.ASYNC.S ;  /* 0x00000000000073c6 */ /* 0x000e640000000000 */
[----:B-1----:R1:W2:Y:S01]  /*0860*/  @!UP0 SYNCS.EXCH.64 URZ, [UR8+0xa0], UR4 ;  /* 0x0000a004083f85b2 */ /* 0x0022a20008000100 */
[----:B0-----:R-:W-:Y:S01]  /*0870*/  IMAD.MOV R20, RZ, RZ, -R2 ;  /* 0x000000ffff147224 */ /* 0x001fe200078e0a02 */
[----:B------:R-:W-:-:S03]  /*0880*/  @P3 LEA.HI R0, R56, R56, RZ, 0x1 ;  /* 0x0000003838003211 */ /* 0x000fc600078f08ff */
[----:B------:R-:W-:Y:S01]  /*0890*/  IMAD R3, R25, R20, R6 ;  /* 0x0000001419037224 */ /* 0x000fe200078e0206 */
[----:B------:R-:W-:Y:S02]  /*08a0*/  ISETP.EQ.AND P1, PT, R10, RZ, P1 ;  /* 0x000000ff0a00720c */ /* 0x000fe40000f22270 */
[----:B------:R-:W-:Y:S02]  /*08b0*/  @P3 SHF.R.S32.HI R0, RZ, 0x1, R0 ;  /* 0x00000001ff003819 */ /* 0x000fe40000011400 */
[----:B------:R-:W-:Y:S02]  /*08c0*/  SEL R23, RZ, 0x1, !P1 ;  /* 0x00000001ff177807 */ /* 0x000fe40004800000 */
[----:B------:R-:W-:Y:S02]  /*08d0*/  @P3 ISETP.NE.AND P5, PT, R0, R3, PT ;  /* 0x000000030000320c */ /* 0x000fe40003fa5270 */
[----:B------:R-:W-:Y:S01]  /*08e0*/  SEL R0, RZ, 0x1, !P0 ;  /* 0x00000001ff007807 */ /* 0x000fe20004000000 */
[----:B------:R1:W0:Y:S01]  /*08f0*/  @!UP1 SYNCS.EXCH.64 URZ, [UR8+0xa8], UR4 ;  /* 0x0000a804083f95b2 */ /* 0x0002220008000100 */
[----:B------:R-:W-:Y:S01]  /*0900*/  NOP ;  /* 0x0000000000007918 */ /* 0x000fe20000000000 */
[----:B------:R-:W-:-:S02]  /*0910*/  @P3 SEL R57, RZ, 0x1, P5 ;  /* 0x00000001ff393807 */ /* 0x000fc40002800000 */
[----:B------:R-:W-:Y:S02]  /*0920*/  SEL R23, R23, 0x2, P6 ;  /* 0x0000000217177807 */ /* 0x000fe40003000000 */
[----:B------:R-:W-:Y:S01]  /*0930*/  LOP3.LUT R57, R57, R0, RZ, 0xc0, !PT ;  /* 0x0000000039397212 */ /* 0x000fe200078ec0ff */
[----:B------:R1:W3:Y:S01]  /*0940*/  @!UP2 SYNCS.EXCH.64 URZ, [UR9+0x80], UR6 ;  /* 0x00008006093fa5b2 */ /* 0x0002e20008000100 */
[----:B------:R1:W4:Y:S01]  /*0950*/  @!UP3 SYNCS.EXCH.64 URZ, [UR9+0x88], UR6 ;  /* 0x00008806093fb5b2 */ /* 0x0003220008000100 */
[----:B------:R1:W0:Y:S01]  /*0960*/  @!UP4 SYNCS.EXCH.64 URZ, [UR9+0x90], UR6 ;  /* 0x00009006093fc5b2 */ /* 0x0002220008000100 */
[----:B------:R1:W0:Y:S01]  /*0970*/  @!UP5 SYNCS.EXCH.64 URZ, [UR9+0x98], UR6 ;  /* 0x00009806093fd5b2 */ /* 0x0002220008000100 */
[----:B------:R-:W-:Y:S01]  /*0980*/  NOP ;  /* 0x0000000000007918 */ /* 0x000fe20000000000 */
[----:B-12---:R-:W-:Y:S05]  /*0990*/  @!P2 BRA `(.L_x_3) ;  /* 0x000000000008a947 */ /* 0x006fea0003800000 */
[----:B0--34-:R-:W-:Y:S01]  /*09a0*/  UCGABAR_ARV ;  /* 0x00000000000079c7 */ /* 0x019fe20008000000 */
[----:B------:R-:W-:Y:S05]  /*09b0*/  BRA `(.L_x_4) ;  /* 0x0000000000047947 */ /* 0x000fea0003800000 */
.L_x_3:
[----:B0--34-:R-:W-:Y:S01]  /*09c0*/  NOP ;  /* 0x0000000000007918 */ /* 0x019fe20000000000 */
.L_x_4:
[----:B------:R-:W-:Y:S01]  /*09d0*/  ULDC.64 UR4, c[0x0][0x598] ;  /* 0x0001660000047ab9 */ /* 0x000fe20000000a00 */
[----:B------:R-:W-:Y:S01]  /*09e0*/  ULDC.64 UR36, c[0x0][0x208] ;  /* 0x0000820000247ab9 */ /* 0x000fe20000000a00 */
[----:B------:R-:W-:-:S04]  /*09f0*/  ISETP.NE.U32.AND P0, PT, RZ, UR4, PT ;  /* 0x00000004ff007c0c */ /* 0x000fc8000bf05070 */
[----:B------:R-:W-:-:S13]  /*0a00*/  ISETP.NE.AND.EX P0, PT, RZ, UR5, PT, P0 ;  /* 0x00000005ff007c0c */ /* 0x000fda000bf05300 */
[----:B------:R-:W-:Y:S05]  /*0a10*/  @!P0 BRA `(.L_x_5) ;  /* 0x00000000001c8947 */ /* 0x000fea0003800000 */
[----:B------:R-:W0:Y:S02]  /*0a20*/  LDC.64 R2, c[0x0][0x598] ;  /* 0x00016600ff027b82 */ /* 0x000e240000000a00 */
[----:B0-----:R-:W2:Y:S02]  /*0a30*/  LDG.E.64 R2, desc[UR36][R2.64] ;  /* 0x0000002402027981 */ /* 0x001ea4000c1e1b00 */
[----:B--2---:R-:W-:-:S04]  /*0a40*/  ISETP.NE.U32.AND P0, PT, R2, RZ, PT ;  /* 0x000000ff0200720c */ /* 0x004fc80003f05070 */
[----:B------:R-:W-:-:S13]  /*0a50*/  ISETP.NE.AND.EX P0, PT, R3, RZ, PT, P0 ;  /* 0x000000ff0300720c */ /* 0x000fda0003f05300 */
[----:B------:R-:W-:Y:S05]  /*0a60*/  @!P0 BRA `(.L_x_5) ;  /* 0x0000000000088947 */ /* 0x000fea0003800000 */
[----:B------:R0:W5:Y:S01]  /*0a70*/  LD.E R58, desc[UR36][R2.64] ;  /* 0x00000024023a7980 */ /* 0x000162000c101900 */
[----:B------:R-:W-:Y:S05]  /*0a80*/  BRA `(.L_x_6) ;  /* 0x0000000000247947 */ /* 0x000fea0003800000 */
.L_x_5:
[----:B------:R-:W-:Y:S02]  /*0a90*/  ULDC.64 UR4, c[0x0][0x588] ;  /* 0x0001620000047ab9 */ /* 0x000fe40000000a00 */
[----:B------:R-:W-:-:S04]  /*0aa0*/  ISETP.NE.U32.AND P0, PT, RZ, UR4, PT ;  /* 0x00000004ff007c0c */ /* 0x000fc8000bf05070 */
[----:B------:R-:W-:-:S13]  /*0ab0*/  ISETP.NE.AND.EX P0, PT, RZ, UR5, PT, P0 ;  /* 0x00000005ff007c0c */ /* 0x000fda000bf05300 */
[----:B------:R-:W-:Y:S05]  /*0ac0*/  @!P0 BRA `(.L_x_7) ;  /* 0x00000000000c8947 */ /* 0x000fea0003800000 */
[----:B------:R-:W0:Y:S02]  /*0ad0*/  LDC.64 R58, c[0x0][0x588] ;  /* 0x00016200ff3a7b82 */ /* 0x000e240000000a00 */
[----:B0-----:R1:W5:Y:S01]  /*0ae0*/  LDG.E R58, desc[UR36][R58.64] ;  /* 0x000000243a3a7981 */ /* 0x001362000c1e1900 */
[----:B------:R-:W-:Y:S05]  /*0af0*/  BRA `(.L_x_6) ;  /* 0x0000000000087947 */ /* 0x000fea0003800000 */
.L_x_7:
[----:B------:R-:W-:Y:S02]  /*0b00*/  ULDC UR4, c[0x0][0x580] ;  /* 0x0001600000047ab9 */ /* 0x000fe40000000800 */
[----:B------:R-:W-:-:S07]  /*0b10*/  IMAD.U32 R58, RZ, RZ, UR4 ;  /* 0x00000004ff3a7e24 */ /* 0x000fce000f8e00ff */
.L_x_6:
[----:B------:R-:W-:Y:S02]  /*0b20*/  ULDC.64 UR4, c[0x0][0x5a0] ;  /* 0x0001680000047ab9 */ /* 0x000fe40000000a00 */
[----:B------:R-:W-:-:S04]  /*0b30*/  ISETP.NE.U32.AND P0, PT, RZ, UR4, PT ;  /* 0x00000004ff007c0c */ /* 0x000fc8000bf05070 */
[----:B------:R-:W-:-:S13]  /*0b40*/  ISETP.NE.AND.EX P0, PT, RZ, UR5, PT, P0 ;  /* 0x00000005ff007c0c */ /* 0x000fda000bf05300 */
[----:B------:R-:W-:Y:S05]  /*0b50*/  @!P0 BRA `(.L_x_8) ;  /* 0x00000000001c8947 */ /* 0x000fea0003800000 */
[----:B0-----:R-:W0:Y:S02]  /*0b60*/  LDC.64 R2, c[0x0][0x5a0] ;  /* 0x00016800ff027b82 */ /* 0x001e240000000a00 */
[----:B0-----:R-:W2:Y:S02]  /*0b70*/  LDG.E.64 R2, desc[UR36][R2.64] ;  /* 0x0000002402027981 */ /* 0x001ea4000c1e1b00 */
[----:B--2---:R-:W-:-:S04]  /*0b80*/  ISETP.NE.U32.AND P0, PT, R2, RZ, PT ;  /* 0x000000ff0200720c */ /* 0x004fc80003f05070 */
[----:B------:R-:W-:-:S13]  /*0b90*/  ISETP.NE.AND.EX P0, PT, R3, RZ, PT, P0 ;  /* 0x000000ff0300720c */ /* 0x000fda0003f05300 */
[----:B------:R-:W-:Y:S05]  /*0ba0*/  @!P0 BRA `(.L_x_8) ;  /* 0x0000000000088947 */ /* 0x000fea0003800000 */
[----:B-1----:R0:W5:Y:S01]  /*0bb0*/  LD.E R59, desc[UR36][R2.64] ;  /* 0x00000024023b7980 */ /* 0x002162000c101900 */
[----:B------:R-:W-:Y:S05]  /*0bc0*/  BRA `(.L_x_9) ;  /* 0x0000000000247947 */ /* 0x000fea0003800000 */
.L_x_8:
[----:B------:R-:W-:Y:S02]  /*0bd0*/  ULDC.64 UR4, c[0x0][0x590] ;  /* 0x0001640000047ab9 */ /* 0x000fe40000000a00 */
[----:B------:R-:W-:-:S04]  /*0be0*/  ISETP.NE.U32.AND P0, PT, RZ, UR4, PT ;  /* 0x00000004ff007c0c */ /* 0x000fc8000bf05070 */
[----:B------:R-:W-:-:S13]  /*0bf0*/  ISETP.NE.AND.EX P0, PT, RZ, UR5, PT, P0 ;  /* 0x00000005ff007c0c */ /* 0x000fda000bf05300 */
[----:B------:R-:W-:Y:S05]  /*0c00*/  @!P0 BRA `(.L_x_10) ;  /* 0x00000000000c8947 */ /* 0x000fea0003800000 */
[----:B0-----:R-:W1:Y:S02]  /*0c10*/  LDC.64 R2, c[0x0][0x590] ;  /* 0x00016400ff027b82 */ /* 0x001e640000000a00 */
[----:B-1----:R1:W5:Y:S01]  /*0c20*/  LDG.E R59, desc[UR36][R2.64] ;  /* 0x00000024023b7981 */ /* 0x002362000c1e1900 */
[----:B------:R-:W-:Y:S05]  /*0c30*/  BRA `(.L_x_9) ;  /* 0x0000000000087947 */ /* 0x000fea0003800000 */
.L_x_10:
[----:B------:R-:W-:Y:S02]  /*0c40*/  ULDC UR4, c[0x0][0x584] ;  /* 0x0001610000047ab9 */ /* 0x000fe40000000800 */
[----:B-1----:R-:W-:-:S07]  /*0c50*/  IMAD.U32 R59, RZ, RZ, UR4 ;  /* 0x00000004ff3b7e24 */ /* 0x002fce000f8e00ff */
.L_x_9:
[----:B01----:R-:W0:Y:S01]  /*0c60*/  LDC R2, c[0x0][0x65c] ;  /* 0x00019700ff027b82 */ /* 0x003e220000000800 */
[----:B------:R-:W-:Y:S01]  /*0c70*/  ULDC UR6, c[0x0][0x28c] ;  /* 0x0000a30000067ab9 */ /* 0x000fe20000000800 */
[----:B------:R-:W-:Y:S01]  /*0c80*/  ISETP.NE.AND P0, PT, R10, 0x2, PT ;  /* 0x000000020a00780c */ /* 0x000fe20003f05270 */
[----:B------:R-:W-:Y:S01]  /*0c90*/  UIADD3 UR6, UR6, 0x3f, URZ ;  /* 0x0000003f06067890 */ /* 0x000fe2000fffe03f */
[----:B------:R-:W-:Y:S01]  /*0ca0*/  IMAD.U32 R10, RZ, RZ, UR12 ;  /* 0x0000000cff0a7e24 */ /* 0x000fe2000f8e00ff */
[----:B------:R-:W-:Y:S01]  /*0cb0*/  UMOV UR38, URZ ;  /* 0x0000003f00267c82 */ /* 0x000fe20008000000 */
[----:B------:R-:W-:Y:S01]  /*0cc0*/  UMOV UR39, URZ ;  /* 0x0000003f00277c82 */ /* 0x000fe20008000000 */
[----:B------:R-:W-:Y:S01]  /*0cd0*/  USHF.R.S32.HI UR7, URZ, 0x1f, UR6 ;  /* 0x0000001f3f077899 */ /* 0x000fe20008011406 */
[----:B------:R-:W-:-:S03]  /*0ce0*/  ULDC.64 UR8, c[0x0][0x650] ;  /* 0x0001940000087ab9 */ /* 0x000fc60000000a00 */
[----:B------:R-:W-:-:S04]  /*0cf0*/  ULEA.HI UR7, UR7, UR6, URZ, 0x6 ;  /* 0x0000000607077291 */ /* 0x000fc8000f8f303f */
[----:B------:R-:W-:Y:S01]  /*0d00*/  USHF.R.S32.HI UR40, URZ, 0x6, UR7 ;  /* 0x000000063f287899 */ /* 0x000fe20008011407 */
[----:B0-----:R-:W-:-:S13]  /*0d10*/  ISETP.NE.AND P1, PT, R2, 0x1, PT ;  /* 0x000000010200780c */ /* 0x001fda0003f25270 */
[----:B------:R-:W0:Y:S01]  /*0d20*/  @P1 LDC R17, c[0x0][0x10] ;  /* 0x00000400ff111b82 */ /* 0x000e220000000800 */
[----:B------:R-:W-:Y:S02]  /*0d30*/  @P1 IMAD.MOV.U32 R7, RZ, RZ, RZ ;  /* 0x000000ffff071224 */ /* 0x000fe400078e00ff */
[----:B------:R-:W-:-:S05]  /*0d40*/  @P1 IMAD.MOV.U32 R11, RZ, RZ, RZ ;  /* 0x000000ffff0b1224 */ /* 0x000fca00078e00ff */
[----:B------:R-:W1:Y:S01]  /*0d50*/  @!P1 LDC R3, c[0x0][0xc] ;  /* 0x00000300ff039b82 */ /* 0x000e620000000800 */
[----:B------:R-:W-:Y:S01]  /*0d60*/  ULDC UR4, c[0x0][0xc] ;  /* 0x0000030000047ab9 */ /* 0x000fe20000000800 */
[----:B------:R-:W-:Y:S02]  /*0d70*/  ULDC UR5, c[0x0][0x10] ;  /* 0x0000040000057ab9 */ /* 0x000fe40000000800 */
[----:B------:R-:W-:-:S04]  /*0d80*/  UIMAD.WIDE.U32 UR4, UR4, UR5, URZ ;  /* 0x00000005040472a5 */ /* 0x000fc8000f8e003f */
[----:B------:R-:W2:Y:S01]  /*0d90*/  LDC R0, c[0x0][0x14] ;  /* 0x00000500ff007b82 */ /* 0x000ea20000000800 */
[----:B0-----:R-:W-:-:S04]  /*0da0*/  @P1 IMAD.WIDE.U32 R16, R17, UR12, R6 ;  /* 0x0000000c11101c25 */ /* 0x001fc8000f8e0006 */
[----:B------:R-:W-:Y:S02]  /*0db0*/  @P1 IMAD.IADD R17, R17, 0x1, R11 ;  /* 0x0000000111111824 */ /* 0x000fe400078e020b */
[----:B------:R-:W-:Y:S02]  /*0dc0*/  IMAD.MOV.U32 R11, RZ, RZ, RZ ;  /* 0x000000ffff0b7224 */ /* 0x000fe400078e00ff */
[----:B-1----:R-:W-:-:S04]  /*0dd0*/  @!P1 IMAD.WIDE.U32 R10, R6, R3, R10 ;  /* 0x00000003060a9225 */ /* 0x002fc800078e000a */
[----:B------:R-:W-:Y:S02]  /*0de0*/  @!P1 IMAD.MOV.U32 R16, RZ, RZ, R10 ;  /* 0x000000ffff109224 */ /* 0x000fe400078e000a */
[----:B--2---:R-:W-:-:S04]  /*0df0*/  IMAD.WIDE.U32 R12, R0, UR4, RZ ;  /* 0x00000004000c7c25 */ /* 0x004fc8000f8e00ff */
[----:B------:R-:W-:Y:S01]  /*0e00*/  IMAD R3, R0, UR5, RZ ;  /* 0x0000000500037c24 */ /* 0x000fe2000f8e02ff */
[----:B------:R0:W-:Y:S01]  /*0e10*/  STL.64 [R1], R12 ;  /* 0x0000000c01007387 */ /* 0x0001e20000100a00 */
[----:B------:R-:W-:Y:S02]  /*0e20*/  @!P1 IMAD.MOV.U32 R17, RZ, RZ, R11 ;  /* 0x000000ffff119224 */ /* 0x000fe400078e000b */
[----:B------:R-:W-:Y:S01]  /*0e30*/  IMAD.IADD R0, R13, 0x1, R3 ;  /* 0x000000010d007824 */ /* 0x000fe200078e0203 */
[----:B------:R-:W-:Y:S06]  /*0e40*/  @P0 BRA `(.L_x_11) ;  /* 0x0000000000280947 */ /* 0x000fec0003800000 */
[----:B------:R-:W-:Y:S01]  /*0e50*/  UIMAD.WIDE.U32 UR4, UR40, 0x24924925, URZ ;  /* 0x24924925280478a5 */ /* 0x000fe2000f8e003f */
[----:B------:R-:W-:Y:S01]  /*0e60*/  IADD3 R16, P0, R16, R12, RZ ;  /* 0x0000000c10107210 */ /* 0x000fe20007f1e0ff */
[----:B------:R-:W-:Y:S02]  /*0e70*/  UISETP.GE.U32.AND UP0, UPT, UR40, 0x7, UPT ;  /* 0x000000072800788c */ /* 0x000fe4000bf06070 */
[----:B------:R-:W-:Y:S02]  /*0e80*/  UIADD3 UR4, -UR5, UR40, URZ ;  /* 0x0000002805047290 */ /* 0x000fe4000fffe13f */
[----:B------:R-:W-:Y:S01]  /*0e90*/  IMAD.X R17, R0, 0x1, R17, P0 ;  /* 0x0000000100117824 */ /* 0x000fe200000e0611 */
[----:B------:R-:W-:Y:S01]  /*0ea0*/  UMOV UR39, URZ ;  /* 0x0000003f00277c82 */ /* 0x000fe20008000000 */
[----:B------:R-:W-:-:S04]  /*0eb0*/  ULEA.HI UR4, UR4, UR5, URZ, 0x1f ;  /* 0x0000000504047291 */ /* 0x000fc8000f8ff83f */
[----:B------:R-:W-:-:S04]  /*0ec0*/  USHF.R.U32.HI UR4, URZ, 0x2, UR4 ;  /* 0x000000023f047899 */ /* 0x000fc80008011604 */
[----:B------:R-:W-:Y:S02]  /*0ed0*/  @UP0 ULOP3.LUT UR39, UR4, 0x1, URZ, 0xc0, !UPT ;  /* 0x0000000104270892 */ /* 0x000fe4000f8ec03f */
[----:B------:R-:W-:-:S12]  /*0ee0*/  UIMAD UR38, UR4, -0x7, UR40 ;  /* 0xfffffff9042678a4 */ /* 0x000fd8000f8e0228 */
.L_x_11:
[----:B------:R-:W-:Y:S01]  /*0ef0*/  ISETP.GE.U32.AND P0, PT, R16, UR8, PT ;  /* 0x0000000810007c0c */ /* 0x000fe2000bf06070 */
[----:B------:R-:W-:Y:S01]  /*0f00*/  IMAD.MOV.U32 R22, RZ, RZ, -0x1 ;  /* 0xffffffffff167424 */ /* 0x000fe200078e00ff */
[----:B------:R-:W-:Y:S01]  /*0f10*/  PRMT R3, RZ, 0x7610, R3 ;  /* 0x00007610ff037816 */ /* 0x000fe20000000003 */
[----:B------:R-:W-:Y:S01]  /*0f20*/  IMAD.MOV.U32 R18, RZ, RZ, -0x1 ;  /* 0xffffffffff127424 */ /* 0x000fe200078e00ff */
[----:B------:R-:W-:Y:S01]  /*0f30*/  ISETP.GE.U32.AND.EX P0, PT, R17, UR9, PT, P0 ;  /* 0x0000000911007c0c */ /* 0x000fe2000bf06100 */
[----:B------:R-:W-:-:S12]  /*0f40*/  IMAD.MOV.U32 R19, RZ, RZ, -0x1 ;  /* 0xffffffffff137424 */ /* 0x000fd800078e00ff */
[----:B------:R-:W-:Y:S05]  /*0f50*/  @P0 BRA `(.L_x_12) ;  /* 0x0000000400280947 */ /* 0x000fea0003800000 */
[----:B------:R-:W1:Y:S01]  /*0f60*/  LDC.64 R26, c[0x0][0x628] ;  /* 0x00018a00ff1a7b82 */ /* 0x000e620000000a00 */
[----:B------:R-:W-:Y:S02]  /*0f70*/  IMAD.MOV.U32 R10, RZ, RZ, R16 ;  /* 0x000000ffff0a7224 */ /* 0x000fe400078e0010 */
[----:B------:R-:W-:-:S05]  /*0f80*/  IMAD.MOV.U32 R11, RZ, RZ, R17 ;  /* 0x000000ffff0b7224 */ /* 0x000fca00078e0011 */
[----:B------:R-:W2:Y:S08]  /*0f90*/  LDC R18, c[0x0][0x630] ;  /* 0x00018c00ff127b82 */ /* 0x000eb00000000800 */
[----:B------:R-:W3:Y:S01]  /*0fa0*/  LDC.64 R28, c[0x0][0x620] ;  /* 0x00018800ff1c7b82 */ /* 0x000ee20000000a00 */
[----:B-1----:R-:W-:-:S04]  /*0fb0*/  ISETP.NE.U32.AND P0, PT, R26, RZ, PT ;  /* 0x000000ff1a00720c */ /* 0x002fc80003f05070 */
[----:B------:R-:W-:-:S13]  /*0fc0*/  ISETP.NE.AND.EX P0, PT, R27, RZ, PT, P0 ;  /* 0x000000ff1b00720c */ /* 0x000fda0003f05300 */
[----:B--23--:R-:W-:Y:S05]  /*0fd0*/  @!P0 BRA `(.L_x_13) ;  /* 0x0000000000288947 */ /* 0x00cfea0003800000 */
[----:B------:R-:W1:Y:S02]  /*0fe0*/  LDC R3, c[0x0][0x634] ;  /* 0x00018d00ff037b82 */ /* 0x000e640000000800 */
[----:B-1----:R-:W-:-:S05]  /*0ff0*/  IADD3 R3, P0, R16, R3, RZ ;  /* 0x0000000310037210 */ /* 0x002fca0007f1e0ff */
[----:B------:R-:W-:-:S04]  /*1000*/  IMAD.X R19, RZ, RZ, R17, P0 ;  /* 0x000000ffff137224 */ /* 0x000fc800000e0611 */
[----:B------:R-:W-:-:S04]  /*1010*/  IMAD.WIDE.U32 R10, R19, R26, RZ ;  /* 0x0000001a130a7225 */ /* 0x000fc800078e00ff */
[----:B0-----:R-:W-:-:S04]  /*1020*/  IMAD.WIDE.U32 R12, P0, R3, R27, R10 ;  /* 0x0000001b030c7225 */ /* 0x001fc8000780000a */
[----:B------:R-:W-:-:S04]  /*1030*/  IMAD.WIDE.U32 R10, R3, R26, RZ ;  /* 0x0000001a030a7225 */ /* 0x000fc800078e00ff */
[----:B------:R-:W-:Y:S01]  /*1040*/  IMAD.X R15, RZ, RZ, RZ, P0 ;  /* 0x000000ffff0f7224 */ /* 0x000fe200000e06ff */
[----:B------:R-:W-:Y:S01]  /*1050*/  IADD3 RZ, P0, R11, R12, RZ ;  /* 0x0000000c0bff7210 */ /* 0x000fe20007f1e0ff */
[----:B------:R-:W-:-:S04]  /*1060*/  IMAD.MOV.U32 R14, RZ, RZ, R13 ;  /* 0x000000ffff0e7224 */ /* 0x000fc800078e000d */
[----:B------:R-:W-:-:S08]  /*1070*/  IMAD.WIDE.U32.X R10, R19, R27, R14, P0 ;  /* 0x0000001b130a7225 */ /* 0x000fd000000e040e */
.L_x_13:
[----:B------:R-:W1:Y:S01]  /*1080*/  LDC.64 R32, c[0x0][0x640] ;  /* 0x00019000ff207b82 */ /* 0x000e620000000a00 */
[-CC-:B------:R-:W-:Y:S02]  /*1090*/  SHF.R.U64 R30, R10, R18.reuse, R11.reuse ;  /* 0x000000120a1e7219 */ /* 0x180fe4000000120b */
[----:B------:R-:W-:Y:S02]  /*10a0*/  SHF.R.U32.HI R3, RZ, R18, R11 ;  /* 0x00000012ff037219 */ /* 0x000fe4000001160b */
[----:B0-----:R-:W-:-:S03]  /*10b0*/  IADD3 R13, P0, RZ, -R30, RZ ;  /* 0x8000001eff0d7210 */ /* 0x001fc60007f1e0ff */
[----:B------:R-:W0:Y:S02]  /*10c0*/  LDC R14, c[0x0][0x618] ;  /* 0x00018600ff0e7b82 */ /* 0x000e240000000800 */
[----:B------:R-:W-:Y:S02]  /*10d0*/  IMAD.X R3, RZ, RZ, ~R3, P0 ;  /* 0x000000ffff037224 */ /* 0x000fe400000e0e03 */
[----:B------:R-:W-:-:S04]  /*10e0*/  IMAD.WIDE.U32 R10, R13, R28, R16 ;  /* 0x0000001c0d0a7225 */ /* 0x000fc800078e0010 */
[----:B------:R-:W2:Y:S01]  /*10f0*/  LDC R15, c[0x0][0x608] ;  /* 0x00018200ff0f7b82 */ /* 0x000ea20000000800 */
[----:B------:R-:W-:Y:S02]  /*1100*/  IMAD R12, R3, R28, RZ ;  /* 0x0000001c030c7224 */ /* 0x000fe400078e02ff */
[----:B------:R-:W-:Y:S02]  /*1110*/  IMAD.MOV.U32 R28, RZ, RZ, 0x1 ;  /* 0x00000001ff1c7424 */ /* 0x000fe400078e00ff */
[----:B------:R-:W-:Y:S02]  /*1120*/  IMAD R3, R13, R29, R12 ;  /* 0x0000001d0d037224 */ /* 0x000fe400078e020c */
[----:B------:R-:W-:Y:S01]  /*1130*/  IMAD.MOV.U32 R12, RZ, RZ, -0x1 ;  /* 0xffffffffff0c7424 */ /* 0x000fe200078e00ff */
[----:B------:R-:W3:Y:S01]  /*1140*/  LDC R31, c[0x0][0x658] ;  /* 0x00019600ff1f7b82 */ /* 0x000ee20000000800 */
[----:B------:R-:W-:Y:S01]  /*1150*/  IMAD.IADD R3, R11, 0x1, R3 ;  /* 0x000000010b037824 */ /* 0x000fe200078e0203 */
[----:B-1----:R-:W-:-:S04]  /*1160*/  ISETP.NE.U32.AND P0, PT, R32, RZ, PT ;  /* 0x000000ff2000720c */ /* 0x002fc80003f05070 */
[----:B------:R-:W-:Y:S02]  /*1170*/  ISETP.NE.AND.EX P0, PT, R33, RZ, PT, P0 ;  /* 0x000000ff2100720c */ /* 0x000fe40003f05300 */
[----:B------:R-:W1:Y:S01]  /*1180*/  LDC R24, c[0x0][0x600] ;  /* 0x00018000ff187b82 */ /* 0x000e620000000800 */
[-CC-:B0-----:R-:W-:Y:S02]  /*1190*/  SHF.R.U64 R27, R10, R14.reuse, R3.reuse ;  /* 0x0000000e0a1b7219 */ /* 0x181fe40000001203 */
[----:B------:R-:W-:-:S05]  /*11a0*/  SHF.R.U32.HI R10, RZ, R14, R3 ;  /* 0x0000000eff0a7219 */ /* 0x000fca0000011603 */
[----:B------:R-:W0:Y:S01]  /*11b0*/  LDC R22, c[0x0][0x648] ;  /* 0x00019200ff167b82 */ /* 0x000e220000000800 */
[-CC-:B--2---:R-:W-:Y:S02]  /*11c0*/  SHF.R.U64 R35, R27, R15.reuse, R10.reuse ;  /* 0x0000000f1b237219 */ /* 0x184fe4000000120a */
[----:B------:R-:W-:-:S05]  /*11d0*/  SHF.R.U32.HI R10, RZ, R15, R10 ;  /* 0x0000000fff0a7219 */ /* 0x000fca000001160a */
[----:B------:R-:W2:Y:S01]  /*11e0*/  LDC R26, c[0x0][0x638] ;  /* 0x00018e00ff1a7b82 */ /* 0x000ea20000000800 */
[-CC-:B---3--:R-:W-:Y:S02]  /*11f0*/  SHF.R.U64 R34, R35, R31.reuse, R10.reuse ;  /* 0x0000001f23227219 */ /* 0x188fe4000000120a */
[-C--:B------:R-:W-:Y:S02]  /*1200*/  SHF.L.U32 R3, R12, R31.reuse, RZ ;  /* 0x0000001f0c037219 */ /* 0x080fe400000006ff */
[----:B------:R-:W-:Y:S01]  /*1210*/  SHF.R.U32.HI R11, RZ, R31, R10 ;  /* 0x0000001fff0b7219 */ /* 0x000fe2000001160a */
[----:B------:R-:W-:Y:S01]  /*1220*/  IMAD.MOV.U32 R10, RZ, RZ, R34 ;  /* 0x000000ffff0a7224 */ /* 0x000fe200078e0022 */
[----:B------:R-:W-:Y:S01]  /*1230*/  LOP3.LUT R18, RZ, R3, RZ, 0x33, !PT ;  /* 0x00000003ff127212 */ /* 0x000fe200078e33ff */
[----:B------:R-:W3:Y:S01]  /*1240*/  LDC R29, c[0x0][0x610] ;  /* 0x00018400ff1d7b82 */ /* 0x000ee20000000800 */
[----:B------:R-:W-:Y:S05]  /*1250*/  @!P0 BRA `(.L_x_14) ;  /* 0x0000000000288947 */ /* 0x000fea0003800000 */
[----:B------:R-:W4:Y:S02]  /*1260*/  LDC R3, c[0x0][0x64c] ;  /* 0x00019300ff037b82 */ /* 0x000f240000000800 */
[----:B----4-:R-:W-:-:S05]  /*1270*/  IADD3 R3, P0, R34, R3, RZ ;  /* 0x0000000322037210 */ /* 0x010fca0007f1e0ff */
[----:B------:R-:W-:-:S04]  /*1280*/  IMAD.X R19, RZ, RZ, R11, P0 ;  /* 0x000000ffff137224 */ /* 0x000fc800000e060b */
[----:B------:R-:W-:-:S04]  /*1290*/  IMAD.WIDE.U32 R10, R19, R32, RZ ;  /* 0x00000020130a7225 */ /* 0x000fc800078e00ff */
[----:B------:R-:W-:-:S04]  /*12a0*/  IMAD.WIDE.U32 R12, P0, R3, R33, R10 ;  /* 0x00000021030c7225 */ /* 0x000fc8000780000a */
[----:B------:R-:W-:-:S04]  /*12b0*/  IMAD.WIDE.U32 R10, R3, R32, RZ ;  /* 0x00000020030a7225 */ /* 0x000fc800078e00ff */
[----:B------:R-:W-:Y:S01]  /*12c0*/  IMAD.X R15, RZ, RZ, RZ, P0 ;  /* 0x000000ffff0f7224 */ /* 0x000fe200000e06ff */
[----:B------:R-:W-:Y:S01]  /*12d0*/  IADD3 RZ, P0, R11, R12, RZ ;  /* 0x0000000c0bff7210 */ /* 0x000fe20007f1e0ff */
[----:B------:R-:W-:-:S04]  /*12e0*/  IMAD.MOV.U32 R14, RZ, RZ, R13 ;  /* 0x000000ffff0e7224 */ /* 0x000fc800078e000d */
[----:B------:R-:W-:-:S08]  /*12f0*/  IMAD.WIDE.U32.X R10, R19, R33, R14, P0 ;  /* 0x00000021130a7225 */ /* 0x000fd000000e040e */
.L_x_14:
[----:B0-----:R-:W-:Y:S01]  /*1300*/  SHF.R.U64 R7, R10, R22, R11 ;  /* 0x000000160a077219 */ /* 0x001fe2000000120b */
[----:B-1----:R-:W-:Y:S01]  /*1310*/  VIADD R10, R24, 0xffffffff ;  /* 0xffffffff180a7836 */ /* 0x002fe20000000000 */
[----:B------:R-:W-:Y:S01]  /*1320*/  SHF.L.U32 R3, R28, R31, RZ ;  /* 0x0000001f1c037219 */ /* 0x000fe200000006ff */
[----:B------:R-:W-:Y:S01]  /*1330*/  @P1 IMAD R21, R25, R20, R6 ;  /* 0x0000001419151224 */ /* 0x000fe200078e0206 */
[----:B------:R-:W-:Y:S01]  /*1340*/  LOP3.LUT R18, R35, R18, RZ, 0xc0, !PT ;  /* 0x0000001223127212 */ /* 0x000fe200078ec0ff */
[----:B------:R-:W-:Y:S02]  /*1350*/  IMAD.MOV R11, RZ, RZ, -R7 ;  /* 0x000000ffff0b7224 */ /* 0x000fe400078e0a07 */
[----:B------:R-:W-:Y:S02]  /*1360*/  IMAD.MOV.U32 R6, RZ, RZ, 0x1 ;  /* 0x00000001ff067424 */ /* 0x000fe400078e00ff */
[----:B------:R-:W-:Y:S01]  /*1370*/  IMAD R18, R3, R7, R18 ;  /* 0x0000000703127224 */ /* 0x000fe200078e0212 */
[----:B------:R-:W-:Y:S01]  /*1380*/  LOP3.LUT R7, R27, R10, RZ, 0xc0, !PT ;  /* 0x0000000a1b077212 */ /* 0x000fe200078ec0ff */
[----:B--2---:R-:W-:-:S02]  /*1390*/  IMAD R3, R11, R26, R34 ;  /* 0x0000001a0b037224 */ /* 0x004fc400078e0222 */
[----:B---3--:R-:W-:Y:S02]  /*13a0*/  IMAD R22, R18, R29, R21 ;  /* 0x0000001d12167224 */ /* 0x008fe400078e0215 */
[----:B------:R-:W-:Y:S01]  /*13b0*/  IMAD R7, R3, R24, R7 ;  /* 0x0000001803077224 */ /* 0x000fe200078e0207 */
[----:B------:R-:W-:Y:S01]  /*13c0*/  PRMT R3, R6, 0x7610, R3 ;  /* 0x0000761006037816 */ /* 0x000fe20000000003 */
[----:B------:R-:W-:-:S03]  /*13d0*/  IMAD.MOV.U32 R19, RZ, RZ, R30 ;  /* 0x000000ffff137224 */ /* 0x000fc600078e001e */
[----:B------:R-:W-:Y:S02]  /*13e0*/  SEL R18, R7, R22, !P1 ;  /* 0x0000001607127207 */ /* 0x000fe40004800000 */
[----:B------:R-:W-:-:S07]  /*13f0*/  SEL R22, R22, R7, !P1 ;  /* 0x0000000716167207 */ /* 0x000fce0004800000 */
.L_x_12:
[----:B------:R-:W-:Y:S05]  /*1400*/  @!P2 BRA `(.L_x_15) ;  /* 0x00000000000ca947 */ /* 0x000fea0003800000 */
[----:B------:R-:W-:Y:S01]  /*1410*/  UCGABAR_WAIT ;  /* 0x0000000000007dc7 */ /* 0x000fe20008000000 */
[----:B------:R-:W-:Y:S01]  /*1420*/  CCTL.IVALL ;  /* 0x00000000ff00798f */ /* 0x000fe20002000000 */
[----:B------:R-:W-:Y:S05]  /*1430*/  BRA `(.L_x_16) ;  /* 0x0000000000047947 */ /* 0x000fea0003800000 */
.L_x_15:
[----:B------:R-:W-:Y:S06]  /*1440*/  BAR.SYNC.DEFER_BLOCKING 0x0 ;  /* 0x0000000000007b1d */ /* 0x000fec0000010000 */
.L_x_16:
[----:B------:R-:W-:Y:S05]  /*1450*/  @!P4 BRA `(.L_x_17) ;  /* 0x000000340070c947 */ /* 0x000fea0003800000 */
[----:B------:R-:W-:-:S13]  /*1460*/  ISETP.GT.U32.AND P0, PT, R36, 0x1, PT ;  /* 0x000000012400780c */ /* 0x000fda0003f04070 */
[----:B------:R-:W-:Y:S05]  /*1470*/  @P0 EXIT ;  /* 0x000000000000094d */ /* 0x000fea0003800000 */
.L_x_18:
[----:B------:R-:W-:-:S08]  /*1480*/  NOP ;  /* 0x0000000000007918 */ /* 0x000fd00000000000 */
[----:B------:R-:W1:Y:S02]  /*1490*/  USETMAXREG.TRY_ALLOC.CTAPOOL UP0, 0xe8 ;  /* 0x000000e8000079c8 */ /* 0x000e640008000600 */
[----:B-1----:R-:W-:-:S13]  /*14a0*/  PLOP3.LUT P0, PT, PT, PT, UP0, 0x80, 0x0 ;  /* 0x000000000000781c */ /* 0x002fda0003f0f008 */
[----:B------:R-:W-:Y:S05]  /*14b0*/  @!P0 BRA `(.L_x_18) ;  /* 0xfffffffc00f08947 */ /* 0x000fea000383ffff */
[----:B------:R-:W-:-:S13]  /*14c0*/  LOP3.LUT P0, RZ, R3, 0xff, RZ, 0xc0, !PT ;  /* 0x000000ff03ff7812 */ /* 0x000fda000780c0ff */
[----:B------:R-:W-:Y:S05]  /*14d0*/  @!P0 EXIT ;  /* 0x000000000000894d */ /* 0x000fea0003800000 */
[----:B------:R-:W2:Y:S01]  /*14e0*/  LDL.64 R6, [R1] ;  /* 0x0000000001067983 */ /* 0x000ea20000100a00 */
[CC--:B------:R-:W-:Y:S01]  /*14f0*/  LEA.HI R3, R8.reuse, R5.reuse, RZ, 0x2 ;  /* 0x0000000508037211 */ /* 0x0c0fe200078f10ff */
[----:B------:R-:W1:Y:S01]  /*1500*/  S2UR UR4, SR_CgaCtaId ;  /* 0x00000000000479c3 */ /* 0x000e620000008800 */
[----:B------:R-:W-:Y:S01]  /*1510*/  LEA.HI R8, R8, R5, RZ, 0x5 ;  /* 0x0000000508087211 */ /* 0x000fe200078f28ff */
[----:B------:R-:W-:Y:S01]  /*1520*/  UMOV UR41, 0x400 ;  /* 0x0000040000297882 */ /* 0x000fe20000000000 */
[----:B------:R-:W-:Y:S01]  /*1530*/  LOP3.LUT R4, R3, 0xfffffffc, RZ, 0xc0, !PT ;  /* 0xfffffffc03047812 */ /* 0x000fe200078ec0ff */
[----:B------:R-:W-:Y:S01]  /*1540*/  UISETP.LT.AND UP0, UPT, UR40, 0x1, UPT ;  /* 0x000000012800788c */ /* 0x000fe2000bf01270 */
[--C-:B------:R-:W-:Y:S01]  /*1550*/  SHF.R.S32.HI R60, RZ, 0x2, R3.reuse ;  /* 0x00000002ff3c7819 */ /* 0x100fe20000011403 */
[----:B------:R-:W-:Y:S01]  /*1560*/  UIADD3 UR5, UR43, -0x1, URZ ;  /* 0xffffffff2b057890 */ /* 0x000fe2000fffe03f */
[----:B------:R-:W-:Y:S01]  /*1570*/  SHF.R.S32.HI R3, RZ, 0x1f, R3 ;  /* 0x0000001fff037819 */ /* 0x000fe20000011403 */
[----:B------:R-:W3:Y:S01]  /*1580*/  LDC R66, c[0x0][0x658] ;  /* 0x00019600ff427b82 */ /* 0x000ee20000000800 */
[----:B------:R-:W-:Y:S01]  /*1590*/  USEL UR42, UR40, 0x1, UP0 ;  /* 0x00000001282a7887 */ /* 0x000fe20008000000 */
[----:B------:R-:W-:Y:S01]  /*15a0*/  IMAD.IADD R4, R5, 0x1, -R4 ;  /* 0x0000000105047824 */ /* 0x000fe200078e0a04 */
[----:B------:R-:W-:Y:S01]  /*15b0*/  LEA.HI R3, R3, R60, RZ, 0x3 ;  /* 0x0000003c03037211 */ /* 0x000fe200078f18ff */
[----:B------:R-:W-:Y:S01]  /*15c0*/  UISETP.NE.AND UP0, UPT, UR5, URZ, UPT ;  /* 0x0000003f0500728c */ /* 0x000fe2000bf05270 */
[----:B------:R-:W-:Y:S01]  /*15d0*/  IMAD.MOV.U32 R5, RZ, RZ, 0x1 ;  /* 0x00000001ff057424 */ /* 0x000fe200078e00ff */
[----:B------:R-:W-:Y:S01]  /*15e0*/  ULDC UR8, c[0x0][0x284] ;  /* 0x0000a10000087ab9 */ /* 0x000fe20000000800 */
[----:B------:R-:W-:Y:S01]  /*15f0*/  LOP3.LUT R3, R3, 0xfffffff8, RZ, 0xc0, !PT ;  /* 0xfffffff803037812 */ /* 0x000fe200078ec0ff */
[----:B------:R-:W4:Y:S01]  /*1600*/  LDC.64 R64, c[0x0][0x5c8] ;  /* 0x00017200ff407b82 */ /* 0x000f220000000a00 */
[----:B------:R-:W-:Y:S01]  /*1610*/  USEL UR7, URZ, 0x1, UP0 ;  /* 0x000000013f077887 */ /* 0x000fe20008000000 */
[----:B------:R-:W-:Y:S01]  /*1620*/  IMAD.SHL.U32 R62, R4, 0x2, RZ ;  /* 0x00000002043e7824 */ /* 0x000fe200078e00ff */
[----:B------:R-:W-:Y:S01]  /*1630*/  LOP3.LUT R76, R23, 0x1, RZ, 0xfc, !PT ;  /* 0x00000001174c7812 */ /* 0x000fe200078efcff */
[----:B------:R-:W-:Y:S01]  /*1640*/  IMAD.IADD R60, R60, 0x1, -R3 ;  /* 0x000000013c3c7824 */ /* 0x000fe200078e0a03 */
[----:B------:R-:W-:Y:S01]  /*1650*/  SHF.R.S32.HI R3, RZ, 0x5, R8 ;  /* 0x00000005ff037819 */ /* 0x000fe20000011408 */
[----:B------:R-:W-:Y:S01]  /*1660*/  USHF.L.U32 UR47, UR40, 0x1, URZ ;  /* 0x00000001282f7899 */ /* 0x000fe2000800063f */
[----:B------:R-:W-:Y:S01]  /*1670*/  IMAD.U32 R77, RZ, RZ, UR7 ;  /* 0x00000007ff4d7e24 */ /* 0x000fe2000f8e00ff */
[----:B------:R-:W0:Y:S01]  /*1680*/  LDC R67, c[0x0][0x288] ;  /* 0x0000a200ff437b82 */ /* 0x000e220000000800 */
[--C-:B------:R-:W-:Y:S01]  /*1690*/  SHF.R.S32.HI R61, RZ, 0x1f, R60.reuse ;  /* 0x0000001fff3d7819 */ /* 0x100fe2000001143c */
[----:B-1----:R-:W-:Y:S01]  /*16a0*/  ULEA UR41, UR4, UR41, 0x18 ;  /* 0x0000002904297291 */ /* 0x002fe2000f8ec03f */
[C---:B------:R-:W-:Y:S01]  /*16b0*/  IMAD R71, R3.reuse, -0x10, -R60 ;  /* 0xfffffff003477824 */ /* 0x040fe200078e0a3c */
[----:B------:R-:W-:Y:S01]  /*16c0*/  USHF.L.U32 UR4, UR5, 0x3, URZ ;  /* 0x0000000305047899 */ /* 0x000fe2000800063f */
[----:B------:R-:W-:Y:S01]  /*16d0*/  SHF.R.S32.HI R63, RZ, 0x1f, R62 ;  /* 0x0000001fff3f7819 */ /* 0x000fe2000001143e */
[----:B------:R-:W-:Y:S01]  /*16e0*/  IMAD.WIDE R60, R3, 0x10, R60 ;  /* 0x00000010033c7825 */ /* 0x000fe200078e023c */
[----:B------:R-:W-:Y:S01]  /*16f0*/  UIADD3 UR5, UR41, 0x180, URZ ;  /* 0x0000018029057890 */ /* 0x000fe2000fffe03f */
[----:B------:R-:W1:Y:S01]  /*1700*/  LDC R69, c[0x0][0x600] ;  /* 0x00018000ff457b82 */ /* 0x000e620000000800 */
[----:B------:R-:W-:Y:S01]  /*1710*/  UIADD3 UR6, UR41, 0x1c180, URZ ;  /* 0x0001c18029067890 */ /* 0x000fe2000fffe03f */
[----:B------:R-:W-:Y:S01]  /*1720*/  IMAD.MOV.U32 R3, RZ, RZ, -0x1 ;  /* 0xffffffffff037424 */ /* 0x000fe200078e00ff */
[----:B------:R-:W-:Y:S01]  /*1730*/  USHF.R.U32.HI UR5, URZ, 0x4, UR5 ;  /* 0x000000043f057899 */ /* 0x000fe20008011605 */
[----:B------:R-:W-:Y:S01]  /*1740*/  VIADD R71, R71, UR8 ;  /* 0x0000000847477c36 */ /* 0x000fe20008000000 */
[----:B------:R-:W-:-:S02]  /*1750*/  USHF.R.U32.HI UR6, URZ, 0x4, UR6 ;  /* 0x000000043f067899 */ /* 0x000fc40008011606 */
[-C--:B---3--:R-:W-:Y:S01]  /*1760*/  SHF.L.U32 R3, R3, R66.reuse, RZ ;  /* 0x0000004203037219 */ /* 0x088fe200000006ff */
[----:B------:R-:W-:Y:S01]  /*1770*/  UIADD3 UR48, UR41, 0x80, URZ ;  /* 0x0000008029307890 */ /* 0x000fe2000fffe03f */
[C---:B----4-:R-:W-:Y:S01]  /*1780*/  SHF.L.U64.HI R65, R64.reuse, 0x3, R65 ;  /* 0x0000000340417819 */ /* 0x050fe20000010241 */
[----:B------:R-:W-:Y:S01]  /*1790*/  ULOP3.LUT UR4, UR4, 0x8, URZ, 0xc0, !UPT ;  /* 0x0000000804047892 */ /* 0x000fe2000f8ec03f */
[----:B------:R-:W-:Y:S01]  /*17a0*/  SHF.L.U32 R66, R5, R66, RZ ;  /* 0x0000004205427219 */ /* 0x000fe200000006ff */
[----:B------:R-:W-:Y:S01]  /*17b0*/  ULOP3.LUT UR5, UR5, 0x3fff, URZ, 0xc0, !UPT ;  /* 0x00003fff05057892 */ /* 0x000fe2000f8ec03f */
[----:B------:R-:W-:Y:S01]  /*17c0*/  IMAD.SHL.U32 R64, R64, 0x8, RZ ;  /* 0x0000000840407824 */ /* 0x000fe200078e00ff */
[----:B------:R-:W-:Y:S01]  /*17d0*/  ULOP3.LUT UR6, UR6, 0x3fff, URZ, 0xc0, !UPT ;  /* 0x00003fff06067892 */ /* 0x000fe2000f8ec03f */
[----:B------:R-:W-:Y:S01]  /*17e0*/  LOP3.LUT R70, RZ, R3, RZ, 0x33, !PT ;  /* 0x00000003ff467212 */ /* 0x000fe200078e33ff */
[----:B0-----:R-:W-:Y:S01]  /*17f0*/  IMAD R67, R4, -0x2, R67 ;  /* 0xfffffffe04437824 */ /* 0x001fe200078e0243 */
[----:B------:R-:W-:-:S02]  /*1800*/  UIADD3 UR42, -UR42, UR40, URZ ;  /* 0x000000282a2a7290 */ /* 0x000fc4000fffe13f */
[----:B------:R-:W-:Y:S02]  /*1810*/  ULEA UR43, UR43, UR48, 0x3 ;  /* 0x000000302b2b7291 */ /* 0x000fe4000f8e183f */
[----:B------:R-:W-:Y:S02]  /*1820*/  ULOP3.LUT UR49, UR4, 0x8, URZ, 0x3c, !UPT ;  /* 0x0000000804317892 */ /* 0x000fe4000f8e3c3f */
[----:B------:R-:W-:Y:S01]  /*1830*/  ULOP3.LUT UR44, UR4, 0x18, URZ, 0x3c, !UPT ;  /* 0x00000018042c7892 */ /* 0x000fe2000f8e3c3f */
[----:B-1----:R-:W-:Y:S01]  /*1840*/  VIADD R69, R69, 0xffffffff ;  /* 0xffffffff45457836 */ /* 0x002fe20000000000 */
[----:B------:R-:W-:Y:S02]  /*1850*/  ULOP3.LUT UR45, UR5, 0x10000, URZ, 0xfc, !UPT ;  /* 0x00010000052d7892 */ /* 0x000fe4000f8efc3f */
[----:B------:R-:W-:Y:S01]  /*1860*/  ULOP3.LUT UR46, UR6, 0x10000, URZ, 0xfc, !UPT ;  /* 0x00010000062e7892 */ /* 0x000fe2000f8efc3f */
[----:B--2---:R-:W-:-:S11]  /*1870*/  SHF.L.U64.HI R68, R6, 0x1, R0 ;  /* 0x0000000106447819 */ /* 0x004fd60000010200 */
.L_x_104:
[----:B------:R-:W-:-:S04]  /*1880*/  SHF.L.U32 R0, R77, 0x1f, RZ ;  /* 0x0000001f4d007819 */ /* 0x000fc800000006ff */
[----:B------:R-:W0:Y:S02]  /*1890*/  SYNCS.PHASECHK.TRANS64.TRYWAIT P0, [UR43+-0x8], R0 ;  /* 0xfffff800ff0075a7 */ /* 0x000e24000800016b */
[----:B01-34-:R-:W-:Y:S05]  /*18a0*/  @!P0 BRA `(.L_x_19) ;  /* 0x0000004400408947 */ /* 0x01bfea0003800000 */
.L_x_129:
[----:B------:R-:W-:Y:S02]  /*18b0*/  ULDC UR4, c[0x0][0x28c] ;  /* 0x0000a30000047ab9 */ /* 0x000fe40000000800 */
[----:B------:R-:W-:-:S13]  /*18c0*/  ISETP.LT.AND P0, PT, RZ, UR4, PT ;  /* 0x00000004ff007c0c */ /* 0x000fda000bf01270 */
[----:B------:R-:W-:Y:S05]  /*18d0*/  @P0 BRA `(.L_x_20) ;  /* 0x0000000000400947 */ /* 0x000fea0003800000 */
[----:B0-----:R-:W-:Y:S01]  /*18e0*/  MOV R0, 0x0 ;  /* 0x0000000000007802 */ /* 0x001fe20000000f00 */
[----:B------:R-:W-:Y:S01]  /*18f0*/  ULDC.64 UR4, c[0x4][0x68] ;  /* 0x01001a0000047ab9 */ /* 0x000fe20000000a00 */
[----:B------:R-:W-:Y:S01]  /*1900*/  ULDC.64 UR6, c[0x4][0x8] ;  /* 0x0100020000067ab9 */ /* 0x000fe20000000a00 */
[----:B------:R-:W-:Y:S01]  /*1910*/  IMAD.U32 R4, RZ, RZ, UR4 ;  /* 0x00000004ff047e24 */ /* 0x000fe2000f8e00ff */
[----:B------:R0:W1:Y:S01]  /*1920*/  LDC.64 R14, c[0x4][R0] ;  /* 0x01000000000e7b82 */ /* 0x0000620000000a00 */
[----:B------:R-:W-:Y:S01]  /*1930*/  IMAD.U32 R5, RZ, RZ, UR5 ;  /* 0x00000005ff057e24 */ /* 0x000fe2000f8e00ff */
[----:B------:R-:W-:Y:S01]  /*1940*/  ULDC.64 UR4, c[0x4][0x70] ;  /* 0x01001c0000047ab9 */ /* 0x000fe20000000a00 */
[----:B------:R-:W-:Y:S02]  /*1950*/  IMAD.U32 R10, RZ, RZ, UR6 ;  /* 0x00000006ff0a7e24 */ /* 0x000fe4000f8e00ff */
[----:B------:R-:W-:Y:S02]  /*1960*/  IMAD.U32 R6, RZ, RZ, UR4 ;  /* 0x00000004ff067e24 */ /* 0x000fe4000f8e00ff */
[----:B------:R-:W-:-:S02]  /*1970*/  IMAD.U32 R7, RZ, RZ, UR5 ;  /* 0x00000005ff077e24 */ /* 0x000fc4000f8e00ff */
[----:B------:R-:W-:Y:S02]  /*1980*/  IMAD.U32 R11, RZ, RZ, UR7 ;  /* 0x00000007ff0b7e24 */ /* 0x000fe4000f8e00ff */
[----:B------:R-:W-:Y:S02]  /*1990*/  IMAD.MOV.U32 R8, RZ, RZ, 0x1e1 ;  /* 0x000001e1ff087424 */ /* 0x000fe400078e00ff */
[----:B------:R-:W-:Y:S02]  /*19a0*/  IMAD.MOV.U32 R12, RZ, RZ, 0x1 ;  /* 0x00000001ff0c7424 */ /* 0x000fe400078e00ff */
[----:B0-----:R-:W-:-:S07]  /*19b0*/  IMAD.MOV.U32 R13, RZ, RZ, RZ ;  /* 0x000000ffff0d7224 */ /* 0x001fce00078e00ff */
[----:B------:R-:W-:-:S07]  /*19c0*/  LEPC R20, `(.L_x_20) ;  /* 0x000000001014794e */ /* 0x000fce0000000000 */
[----:B-1---5:R-:W-:Y:S05]  /*19d0*/  CALL.ABS.NOINC R14 ;  /* 0x000000000e007343 */ /* 0x022fea0003c00000 */
.L_x_20:
[----:B------:R-:W-:-:S13]  /*19e0*/  ISETP.NE.AND P0, PT, R76, 0x3, PT ;  /* 0x000000034c00780c */ /* 0x000fda0003f05270 */
[----:B------:R-:W-:Y:S05]  /*19f0*/  @!P0 BRA `(.L_x_21) ;  /* 0x0000000000048947 */ /* 0x000fea0003800000 */
[----:B------:R-:W-:Y:S01]  /*1a00*/  BPT.TRAP 0x1 ;  /* 0x000000040000795c */ /* 0x000fe20000300000 */
.L_x_21:
[----:B0-----:R-:W-:Y:S02]  /*1a10*/  IMAD.U32 R3, RZ, RZ, UR38 ;  /* 0x00000026ff037e24 */ /* 0x001fe4000f8e00ff */
[----:B------:R-:W-:-:S03]  /*1a20*/  IMAD.U32 R0, RZ, RZ, UR39 ;  /* 0x00000027ff007e24 */ /* 0x000fc6000f8e00ff */
[----:B------:R-:W-:Y:S02]  /*1a30*/  LEA R3, R3, UR41, 0x3 ;  /* 0x0000002903037c11 */ /* 0x000fe4000f8e18ff */
[----:B------:R-:W-:-:S04]  /*1a40*/  SHF.L.U32 R0, R0, 0x1f, RZ ;  /* 0x0000001f00007819 */ /* 0x000fc800000006ff */
[----:B------:R0:W1:Y:S01]  /*1a50*/  SYNCS.PHASECHK.TRANS64.TRYWAIT P1, [R3+URZ], R0 ;  /* 0x00000000030075a7 */ /* 0x000062000802017f */
[----:B------:R-:W-:Y:S05]  /*1a60*/  @!P0 BRA `(.L_x_22) ;  /* 0x0000000000048947 */ /* 0x000fea0003800000 */
[----:B------:R-:W-:Y:S01]  /*1a70*/  BPT.TRAP 0x1 ;  /* 0x000000040000795c */ /* 0x000fe20000300000 */
.L_x_22:
[----:B-1----:R-:W-:Y:S05]  /*1a80*/  @P1 BRA `(.L_x_23) ;  /* 0x0000000000081947 */ /* 0x002fea0003800000 */
[----:B------:R-:W1:Y:S02]  /*1a90*/  SYNCS.PHASECHK.TRANS64.TRYWAIT P1, [R3+URZ], R0 ;  /* 0x00000000030075a7 */ /* 0x000e64000802017f */
[----:B-1----:R-:W-:Y:S05]  /*1aa0*/  @!P1 BRA `(.L_x_24) ;  /* 0x0000004000d89947 */ /* 0x002fea0003800000 */
.L_x_23:
[----:B------:R-:W-:Y:S05]  /*1ab0*/  WARPSYNC.ALL ;  /* 0x0000000000007948 */ /* 0x000fea0003800000 */
[----:B------:R-:W-:Y:S01]  /*1ac0*/  ULEA UR8, UR38, UR45, 0xa ;  /* 0x0000002d26087291 */ /* 0x000fe2000f8e503f */
[----:B------:R-:W-:Y:S01]  /*1ad0*/  WARPGROUP.ARRIVE ;  /* 0x00000000000079c5 */ /* 0x000fe20000000000 */
[----:B------:R-:W-:Y:S01]  /*1ae0*/  ULEA UR9, UR38, UR46, 0xa ;  /* 0x0000002e26097291 */ /* 0x000fe2000f8e503f */
[----:B01----:R-:W-:Y:S01]  /*1af0*/  IMAD.U32 R0, RZ, RZ, UR42 ;  /* 0x0000002aff007e24 */ /* 0x003fe2000f8e00ff */
[----:B------:R-:W-:Y:S01]  /*1b00*/  UMOV UR5, 0x40000040 ;  /* 0x4000004000057882 */ /* 0x000fe20000000000 */
[----:B------:R-:W-:-:S02]  /*1b10*/  UMOV UR7, 0x40000040 ;  /* 0x4000004000077882 */ /* 0x000fc40000000000 */
[----:B------:R-:W-:Y:S01]  /*1b20*/  UMOV UR4, UR8 ;  /* 0x0000000800047c82 */ /* 0x000fe20008000000 */
[----:B------:R-:W-:Y:S01]  /*1b30*/  ISETP.GE.AND P1, PT, R0, 0x1, PT ;  /* 0x000000010000780c */ /* 0x000fe20003f26270 */
[----:B------:R-:W-:Y:S02]  /*1b40*/  UMOV UR6, UR9 ;  /* 0x0000000900067c82 */ /* 0x000fe40008000000 */
[----:B------:R-:W-:Y:S01]  /*1b50*/  HGMMA.64x64x8.F32.TF32 R24, gdesc[UR4], RZ, !UPT, gsb0 ;  /* 0x04e00000041879f0 */ /* 0x000fe2000c0028ff */
[----:B------:R-:W-:Y:S02]  /*1b60*/  UIADD3 UR4, UR8, 0x2, URZ ;  /* 0x0000000208047890 */ /* 0x000fe4000fffe03f */
[----:B------:R-:W-:Y:S01]  /*1b70*/  UIADD3 UR6, UR9, 0x2, URZ ;  /* 0x0000000209067890 */ /* 0x000fe2000fffe03f */
[----:B------:R-:W-:Y:S01]  /*1b80*/  UMOV UR5, 0x40000040 ;  /* 0x4000004000057882 */ /* 0x000fe20000000000 */
[----:B------:R-:W-:Y:S01]  /*1b90*/  UMOV UR7, 0x40000040 ;  /* 0x4000004000077882 */ /* 0x000fe20000000000 */
[----:B------:R-:W-:-:S02]  /*1ba0*/  WARPGROUP.DEPBAR.LE gsb0, 0x0 ;  /* 0x00008000000079c5 */ /* 0x000fc40000010000 */
[----:B------:R-:W-:-:S06]  /*1bb0*/  WARPGROUP.ARRIVE ;  /* 0x00000000000079c5 */ /* 0x000fcc0000000000 */
[----:B------:R-:W-:Y:S01]  /*1bc0*/  HGMMA.64x64x8.F32.TF32 R24, gdesc[UR4], R24, gsb0 ;  /* 0x04e00000041879f0 */ /* 0x000fe20008002818 */
[----:B------:R-:W-:Y:S02]  /*1bd0*/  UIADD3 UR4, UR8, 0x4, URZ ;  /* 0x0000000408047890 */ /* 0x000fe4000fffe03f */
[----:B------:R-:W-:Y:S01]  /*1be0*/  UIADD3 UR6, UR9, 0x4, URZ ;  /* 0x0000000409067890 */ /* 0x000fe2000fffe03f */
[----:B------:R-:W-:Y:S01]  /*1bf0*/  UMOV UR5, 0x40000040 ;  /* 0x4000004000057882 */ /* 0x000fe20000000000 */
[----:B------:R-:W-:Y:S01]  /*1c00*/  UMOV UR7, 0x40000040 ;  /* 0x4000004000077882 */ /* 0x000fe20000000000 */
[----:B------:R-:W-:Y:S02]  /*1c10*/  WARPGROUP.DEPBAR.LE gsb0, 0x0 ;  /* 0x00008000000079c5 */ /* 0x000fe40000010000 */
        /* <DEDUP_REMOVED lines=36> */
[----:B------:R-:W-:Y:S03]  /*1e60*/  HGMMA.64x64x8.F32.TF32 R24, gdesc[UR4], R24, gsb0 ;  /* 0x04e00000041879f0 */ /* 0x000fe60008002818 */
[----:B------:R-:W-:Y:S02]  /*1e70*/  WARPGROUP.DEPBAR.LE gsb0, 0x0 ;  /* 0x00008000000079c5 */ /* 0x000fe40000010000 */
[----:B------:R-:W-:Y:S05]  /*1e80*/  @!P1 BRA `(.L_x_25) ;  /* 0x0000000400849947 */ /* 0x000fea0003800000 */
[----:B------:R-:W-:Y:S01]  /*1e90*/  UIADD3 UR8, UR38, 0x1, URZ ;  /* 0x0000000126087890 */ /* 0x000fe2000fffe03f */
[----:B------:R-:W-:Y:S02]  /*1ea0*/  IMAD.U32 R0, RZ, RZ, UR42 ;  /* 0x0000002aff007e24 */ /* 0x000fe4000f8e00ff */
[----:B------:R-:W-:Y:S01]  /*1eb0*/  IMAD.U32 R3, RZ, RZ, UR38 ;  /* 0x00000026ff037e24 */ /* 0x000fe2000f8e00ff */
[----:B------:R-:W-:-:S04]  /*1ec0*/  UISETP.NE.AND UP0, UPT, UR8, 0x7, UPT ;  /* 0x000000070800788c */ /* 0x000fc8000bf05270 */
[----:B------:R-:W-:Y:S02]  /*1ed0*/  USEL UR4, URZ, 0x1, UP0 ;  /* 0x000000013f047887 */ /* 0x000fe40008000000 */
[----:B------:R-:W-:Y:S02]  /*1ee0*/  USEL UR8, UR8, URZ, UP0 ;  /* 0x0000003f08087287 */ /* 0x000fe40008000000 */
[----:B------:R-:W-:-:S06]  /*1ef0*/  ULOP3.LUT UR4, UR39, UR4, URZ, 0x3c, !UPT ;  /* 0x0000000427047292 */ /* 0x000fcc000f8e3c3f */
[----:B------:R-:W-:-:S07]  /*1f00*/  IMAD.U32 R6, RZ, RZ, UR4 ;  /* 0x00000004ff067e24 */ /* 0x000fce000f8e00ff */
.L_x_32:
[----:B------:R-:W-:Y:S05]  /*1f10*/  @!P0 BRA `(.L_x_26) ;  /* 0x0000000000048947 */ /* 0x000fea0003800000 */
[----:B------:R-:W-:Y:S01]  /*1f20*/  BPT.TRAP 0x1 ;  /* 0x000000040000795c */ /* 0x000fe20000300000 */
.L_x_26:
[----:B------:R-:W-:Y:S01]  /*1f30*/  ULEA UR4, UR8, UR41, 0x3 ;  /* 0x0000002908047291 */ /* 0x000fe2000f8e183f */
[----:B------:R-:W-:-:S08]  /*1f40*/  SHF.L.U32 R4, R6, 0x1f, RZ ;  /* 0x0000001f06047819 */ /* 0x000fd000000006ff */
[----:B------:R0:W1:Y:S01]  /*1f50*/  SYNCS.PHASECHK.TRANS64.TRYWAIT P1, [UR4], R4 ;  /* 0x00000004ff0075a7 */ /* 0x0000620008020144 */
[----:B------:R-:W-:Y:S05]  /*1f60*/  @!P0 BRA `(.L_x_27) ;  /* 0x0000000000048947 */ /* 0x000fea0003800000 */
[----:B------:R-:W-:Y:S01]  /*1f70*/  BPT.TRAP 0x1 ;  /* 0x000000040000795c */ /* 0x000fe20000300000 */
.L_x_27:
[----:B-1----:R-:W-:Y:S05]  /*1f80*/  @P1 BRA `(.L_x_28) ;  /* 0x0000000000081947 */ /* 0x002fea0003800000 */
[----:B------:R-:W1:Y:S02]  /*1f90*/  SYNCS.PHASECHK.TRANS64.TRYWAIT P1, [UR4], R4 ;  /* 0x00000004ff0075a7 */ /* 0x000e640008020144 */
[----:B-1----:R-:W-:Y:S05]  /*1fa0*/  @!P1 BRA `(.L_x_29) ;  /* 0x0000003c00ac9947 */ /* 0x002fea0003800000 */
.L_x_28:
[----:B------:R-:W-:Y:S01]  /*1fb0*/  ULEA UR9, UR8, UR45, 0xa ;  /* 0x0000002d08097291 */ /* 0x000fe2000f8e503f */
[----:B------:R-:W-:Y:S01]  /*1fc0*/  WARPGROUP.ARRIVE ;  /* 0x00000000000079c5 */ /* 0x000fe20000000000 */
[----:B------:R-:W-:Y:S01]  /*1fd0*/  ULEA UR10, UR8, UR46, 0xa ;  /* 0x0000002e080a7291 */ /* 0x000fe2000f8e503f */
[----:B------:R-:W-:Y:S01]  /*1fe0*/  UMOV UR5, 0x40000040 ;  /* 0x4000004000057882 */ /* 0x000fe20000000000 */
[----:B------:R-:W-:-:S03]  /*1ff0*/  UMOV UR7, 0x40000040 ;  /* 0x4000004000077882 */ /* 0x000fc60000000000 */
[----:B------:R-:W-:Y:S02]  /*2000*/  UMOV UR4, UR9 ;  /* 0x0000000900047c82 */ /* 0x000fe40008000000 */
[----:B------:R-:W-:Y:S02]  /*2010*/  UMOV UR6, UR10 ;  /* 0x0000000a00067c82 */ /* 0x000fe40008000000 */
[----:B------:R-:W-:Y:S01]  /*2020*/  HGMMA.64x64x8.F32.TF32 R24, gdesc[UR4], R24, gsb0 ;  /* 0x04e00000041879f0 */ /* 0x000fe20008002818 */
        /* <DEDUP_REMOVED lines=51> */
[----:B------:R-:W-:Y:S01]  /*2360*/  BPT.TRAP 0x1 ;  /* 0x000000040000795c */ /* 0x000fe20000300000 */
.L_x_30:
[----:B------:R-:W-:-:S13]  /*2370*/  ISETP.NE.AND P1, PT, R57, RZ, PT ;  /* 0x000000ff3900720c */ /* 0x000fda0003f25270 */
[----:B01----:R-:W-:-:S05]  /*2380*/  @P1 LEA R4, R3, UR41, 0x3 ;  /* 0x0000002903041c11 */ /* 0x003fca000f8e18ff */
[----:B------:R-:W-:-:S05]  /*2390*/  @P1 VIADD R5, R4, 0x38 ;  /* 0x0000003804051836 */ /* 0x000fca0000000000 */
[----:B------:R-:W-:-:S04]  /*23a0*/  @P1 PRMT R5, R56, 0x654, R5 ;  /* 0x0000065438051816 */ /* 0x000fc80000000005 */
[----:B------:R0:W-:Y:S01]  /*23b0*/  @P1 SYNCS.ARRIVE.TRANS64.RED.A1T0 RZ, [R5+URZ], RZ ;  /* 0x000000ff05ff19a7 */ /* 0x0001e2000810043f */
[----:B------:R-:W-:-:S13]  /*23c0*/  ISETP.GT.U32.AND P1, PT, R23, 0x1, PT ;  /* 0x000000011700780c */ /* 0x000fda0003f24070 */
[----:B0-----:R-:W-:Y:S05]  /*23d0*/  @P1 BRA `(.L_x_31) ;  /* 0x0000000000041947 */ /* 0x001fea0003800000 */
[----:B------:R-:W-:Y:S01]  /*23e0*/  BPT.TRAP 0x1 ;  /* 0x000000040000795c */ /* 0x000fe20000300000 */
.L_x_31:
[----:B------:R-:W-:Y:S01]  /*23f0*/  UIADD3 UR8, UR8, 0x1, URZ ;  /* 0x0000000108087890 */ /* 0x000fe2000fffe03f */
[C---:B------:R-:W-:Y:S01]  /*2400*/  ISETP.GT.AND P2, PT, R0.reuse, 0x1, PT ;  /* 0x000000010000780c */ /* 0x040fe20003f44270 */
[----:B------:R-:W-:Y:S02]  /*2410*/  VIADD R3, R3, 0x1 ;  /* 0x0000000103037836 */ /* 0x000fe40000000000 */
[----:B------:R-:W-:Y:S01]  /*2420*/  UISETP.NE.AND UP0, UPT, UR8, 0x7, UPT ;  /* 0x000000070800788c */ /* 0x000fe2000bf05270 */
[----:B------:R-:W-:Y:S02]  /*2430*/  VIADD R0, R0, 0xffffffff ;  /* 0xffffffff00007836 */ /* 0x000fe40000000000 */
[C---:B------:R-:W-:Y:S01]  /*2440*/  ISETP.NE.AND P1, PT, R3.reuse, 0x7, PT ;  /* 0x000000070300780c */ /* 0x040fe20003f25270 */
[----:B------:R-:W-:Y:S02]  /*2450*/  USEL UR4, URZ, 0x1, UP0 ;  /* 0x000000013f047887 */ /* 0x000fe40008000000 */
[----:B------:R-:W-:Y:S01]  /*2460*/  USEL UR8, UR8, URZ, UP0 ;  /* 0x0000003f08087287 */ /* 0x000fe20008000000 */
[----:B------:R-:W-:-:S03]  /*2470*/  SEL R3, R3, RZ, P1 ;  /* 0x000000ff03037207 */ /* 0x000fc60000800000 */
[----:B------:R-:W-:Y:S01]  /*2480*/  LOP3.LUT R6, R6, UR4, RZ, 0x3c, !PT ;  /* 0x0000000406067c12 */ /* 0x000fe2000f8e3cff */
[----:B------:R-:W-:Y:S07]  /*2490*/  @P2 BRA `(.L_x_32) ;  /* 0xfffffff8009c2947 */ /* 0x000fee000383ffff */
.L_x_25:
[----:B------:R-:W0:Y:S01]  /*24a0*/  LDC R0, c[0x0][0x28c] ;  /* 0x0000a300ff007b82 */ /* 0x000e220000000800 */
[----:B------:R-:W-:-:S04]  /*24b0*/  IMAD.U32 R3, RZ, RZ, UR49 ;  /* 0x00000031ff037e24 */ /* 0x000fc8000f8e00ff */
[----:B------:R1:W-:Y:S01]  /*24c0*/  SYNCS.ARRIVE.TRANS64.A1T0 RZ, [R3+UR48], RZ ;  /* 0x000000ff03ff79a7 */ /* 0x0003e20008100030 */
[----:B0-----:R-:W-:-:S13]  /*24d0*/  ISETP.GE.AND P1, PT, R0, 0x1, PT ;  /* 0x000000010000780c */ /* 0x001fda0003f26270 */
[----:B-1----:R-:W-:Y:S05]  /*24e0*/  @!P1 BRA `(.L_x_33) ;  /* 0x0000000000509947 */ /* 0x002fea0003800000 */
[----:B------:R-:W-:Y:S05]  /*24f0*/  @!P0 BRA `(.L_x_34) ;  /* 0x0000000000048947 */ /* 0x000fea0003800000 */
[----:B------:R-:W-:Y:S01]  /*2500*/  BPT.TRAP 0x1 ;  /* 0x000000040000795c */ /* 0x000fe20000300000 */
.L_x_34:
[----:B------:R-:W-:Y:S01]  /*2510*/  ISETP.NE.AND P0, PT, R57, RZ, PT ;  /* 0x000000ff3900720c */ /* 0x000fe20003f05270 */
[----:B------:R-:W-:Y:S01]  /*2520*/  BSSY B0, `(.L_x_35) ;  /* 0x000000e000007945 */ /* 0x000fe20003800000 */
[----:B------:R-:W-:-:S11]  /*2530*/  ISETP.GT.U32.AND P1, PT, R23, 0x1, PT ;  /* 0x000000011700780c */ /* 0x000fd60003f24070 */
[----:B------:R-:W-:Y:S05]  /*2540*/  @!P0 BRA `(.L_x_36) ;  /* 0x00000000002c8947 */ /* 0x000fea0003800000 */
[----:B------:R-:W-:-:S04]  /*2550*/  UIADD3 UR6, UR38, UR42, URZ ;  /* 0x0000002a26067290 */ /* 0x000fc8000fffe03f */
[----:B------:R-:W-:-:S04]  /*2560*/  UIMAD.WIDE.U32 UR4, UR6, 0x24924925, URZ ;  /* 0x24924925060478a5 */ /* 0x000fc8000f8e003f */
[----:B------:R-:W-:-:S04]  /*2570*/  UIADD3 UR4, UR6, -UR5, URZ ;  /* 0x8000000506047290 */ /* 0x000fc8000fffe03f */
[----:B------:R-:W-:-:S04]  /*2580*/  ULEA.HI UR4, UR4, UR5, URZ, 0x1f ;  /* 0x0000000504047291 */ /* 0x000fc8000f8ff83f */
[----:B------:R-:W-:-:S04]  /*2590*/  USHF.R.U32.HI UR4, URZ, 0x2, UR4 ;  /* 0x000000023f047899 */ /* 0x000fc80008011604 */
[----:B------:R-:W-:-:S04]  /*25a0*/  UIMAD UR4, UR4, -0x7, UR6 ;  /* 0xfffffff9040478a4 */ /* 0x000fc8000f8e0206 */
[----:B------:R-:W-:-:S04]  /*25b0*/  ULEA UR4, UR4, UR41, 0x3 ;  /* 0x0000002904047291 */ /* 0x000fc8000f8e183f */
[----:B------:R-:W-:-:S06]  /*25c0*/  UIADD3 UR4, UR4, 0x38, URZ ;  /* 0x0000003804047890 */ /* 0x000fcc000fffe03f */
[----:B------:R-:W-:-:S05]  /*25d0*/  IMAD.U32 R3, RZ, RZ, UR4 ;  /* 0x00000004ff037e24 */ /* 0x000fca000f8e00ff */
[----:B------:R-:W-:-:S04]  /*25e0*/  PRMT R0, R56, 0x654, R3 ;  /* 0x0000065438007816 */ /* 0x000fc80000000003 */
[----:B------:R0:W-:Y:S03]  /*25f0*/  SYNCS.ARRIVE.TRANS64.RED.A1T0 RZ, [R0+URZ], RZ ;  /* 0x000000ff00ff79a7 */ /* 0x0001e6000810043f */
.L_x_36:
[----:B------:R-:W-:Y:S05]  /*2600*/  BSYNC B0 ;  /* 0x0000000000007941 */ /* 0x000fea0003800000 */
.L_x_35:
[----:B------:R-:W-:Y:S05]  /*2610*/  @P1 BRA `(.L_x_33) ;  /* 0x0000000000041947 */ /* 0x000fea0003800000 */
[----:B------:R-:W-:Y:S01]  /*2620*/  BPT.TRAP 0x1 ;  /* 0x000000040000795c */ /* 0x000fe20000300000 */
.L_x_33:
[----:B0-----:R-:W-:Y:S01]  /*2630*/  SHF.L.U32 R0, R77, 0x1f, RZ ;  /* 0x0000001f4d007819 */ /* 0x001fe200000006ff */
[----:B------:R-:W-:Y:S01]  /*2640*/  UISETP.GE.U32.AND UP1, UPT, UR47, 0x7, UPT ;  /* 0x000000072f00788c */ /* 0x000fe2000bf26070 */
[----:B------:R-:W-:Y:S01]  /*2650*/  SHF.R.S32.HI R9, RZ, 0x1f, R19 ;  /* 0x0000001fff097819 */ /* 0x000fe20000011413 */
[----:B------:R-:W-:Y:S01]  /*2660*/  UIADD3 UR38, UR38, UR47, URZ ;  /* 0x0000002f26267290 */ /* 0x000fe2000fffe03f */
[----:B------:R-:W0:Y:S03]  /*2670*/  SYNCS.PHASECHK.TRANS64.TRYWAIT P0, [UR43+0x8], R0 ;  /* 0x00000800ff0075a7 */ /* 0x000e26000800016b */
[----:B------:R-:W-:-:S04]  /*2680*/  UISETP.GT.U32.AND UP0, UPT, UR38, 0x6, UPT ;  /* 0x000000062600788c */ /* 0x000fc8000bf04070 */
[----:B------:R-:W-:Y:S02]  /*2690*/  UISETP.LT.U32.AND UP0, UPT, UR47, 0x7, UP0 ;  /* 0x000000072f00788c */ /* 0x000fe40008701070 */
[----:B------:R-:W-:Y:S02]  /*26a0*/  @UP1 UIMAD.WIDE.U32 UR4, UR38, 0x24924925, URZ ;  /* 0x24924925260418a5 */ /* 0x000fe4000f8e003f */
[----:B------:R-:W-:Y:S02]  /*26b0*/  USEL UR6, URZ, 0x1, !UP0 ;  /* 0x000000013f067887 */ /* 0x000fe4000c000000 */
[----:B------:R-:W-:Y:S02]  /*26c0*/  @UP1 UIADD3 UR4, UR38, -UR5, URZ ;  /* 0x8000000526041290 */ /* 0x000fe4000fffe03f */
[----:B------:R-:W-:Y:S02]  /*26d0*/  ULOP3.LUT UR39, UR39, UR6, URZ, 0x3c, !UPT ;  /* 0x0000000627277292 */ /* 0x000fe4000f8e3c3f */
[----:B------:R-:W-:-:S04]  /*26e0*/  @UP1 ULEA.HI UR4, UR4, UR5, URZ, 0x1f ;  /* 0x0000000504041291 */ /* 0x000fc8000f8ff83f */
[----:B------:R-:W-:-:S04]  /*26f0*/  @UP1 USHF.R.U32.HI UR4, URZ, 0x2, UR4 ;  /* 0x000000023f041899 */ /* 0x000fc80008011604 */
[----:B------:R-:W-:Y:S01]  /*2700*/  @UP1 ULOP3.LUT UR39, UR39, 0x1, UR4, 0x78, !UPT ;  /* 0x0000000127271892 */ /* 0x000fe2000f8e7804 */
[----:B0-----:R-:W-:Y:S11]  /*2710*/  @!P0 BRA `(.L_x_37) ;  /* 0x0000003400e88947 */ /* 0x001ff60003800000 */
.L_x_130:
[----:B------:R-:W-:Y:S01]  /*2720*/  ULDC.64 UR4, c[0x0][0x5d0] ;  /* 0x0001740000047ab9 */ /* 0x000fe20000000a00 */
[----:B------:R-:W-:Y:S01]  /*2730*/  ULDC UR6, c[0x0][0x284] ;  /* 0x0000a10000067ab9 */ /* 0x000fe20000000800 */
[----:B0-----:R-:W-:Y:S02]  /*2740*/  IMAD R0, R9, UR4, RZ ;  /* 0x0000000409007c24 */ /* 0x001fe4000f8e02ff */
[----:B------:R-:W-:Y:S02]  /*2750*/  IMAD.SHL.U32 R12, R18, 0x40, RZ ;  /* 0x00000040120c7824 */ /* 0x000fe400078e00ff */
[C---:B------:R-:W-:Y:S02]  /*2760*/  IMAD R3, R19.reuse, UR5, R0 ;  /* 0x0000000513037c24 */ /* 0x040fe4000f8e0200 */
[----:B------:R-:W-:Y:S01]  /*2770*/  IMAD.SHL.U32 R0, R22, 0x40, RZ ;  /* 0x0000004016007824 */ /* 0x000fe200078e00ff */
[----:B------:R-:W-:Y:S01]  /*2780*/  SHF.R.S32.HI R13, RZ, 0x1f, R12 ;  /* 0x0000001fff0d7819 */ /* 0x000fe2000001140c */
[----:B------:R-:W-:Y:S01]  /*2790*/  IMAD.WIDE.U32 R4, R19, UR4, R62 ;  /* 0x0000000413047c25 */ /* 0x000fe2000f8e003e */
[----:B------:R-:W-:-:S02]  /*27a0*/  ULDC.64 UR4, c[0x0][0x5c8] ;  /* 0x0001720000047ab9 */ /* 0x000fc40000000a00 */
[----:B------:R-:W-:Y:S01]  /*27b0*/  ISETP.GE.AND P0, PT, R0, UR6, PT ;  /* 0x0000000600007c0c */ /* 0x000fe2000bf06270 */
[----:B------:R-:W-:Y:S01]  /*27c0*/  ULDC UR6, c[0x0][0x288] ;  /* 0x0000a20000067ab9 */ /* 0x000fe20000000800 */
[----:B------:R-:W-:Y:S01]  /*27d0*/  IADD3 R4, P1, R12, R4, RZ ;  /* 0x000000040c047210 */ /* 0x000fe20007f3e0ff */
[----:B------:R-:W-:Y:S01]  /*27e0*/  IMAD.WIDE R72, R22, 0x40, R60 ;  /* 0x0000004016487825 */ /* 0x000fe200078e023c */
[----:B------:R-:W-:Y:S02]  /*27f0*/  ISETP.GE.OR P0, PT, R12, UR6, P0 ;  /* 0x000000060c007c0c */ /* 0x000fe40008706670 */
[----:B------:R-:W-:Y:S01]  /*2800*/  IADD3.X R5, R13, R5, R3, P1, !PT ;  /* 0x000000050d057210 */ /* 0x000fe20000ffe403 */
[----:B------:R-:W-:-:S04]  /*2810*/  IMAD R7, R73, UR4, RZ ;  /* 0x0000000449077c24 */ /* 0x000fc8000f8e02ff */
[C---:B------:R-:W-:Y:S02]  /*2820*/  IMAD R7, R72.reuse, UR5, R7 ;  /* 0x0000000548077c24 */ /* 0x040fe4000f8e0207 */
[----:B------:R-:W-:-:S04]  /*2830*/  IMAD.WIDE.U32 R74, R72, UR4, R4 ;  /* 0x00000004484a7c25 */ /* 0x000fc8000f8e0004 */
[----:B------:R-:W-:Y:S05]  /*2840*/  @P0 BRA `(.L_x_38) ;  /* 0x0000001800d00947 */ /* 0x000fea0003800000 */
[----:B-----5:R-:W-:Y:S01]  /*2850*/  FSETP.NEU.AND P0, PT, R59, RZ, PT ;  /* 0x000000ff3b00720b */ /* 0x020fe20003f0d000 */
[----:B------:R-:W-:Y:S01]  /*2860*/  IMAD.IADD R22, R67, 0x1, -R12 ;  /* 0x0000000143167824 */ /* 0x000fe200078e0a0c */
[----:B------:R-:W-:Y:S01]  /*2870*/  BSSY B0, `(.L_x_38) ;  /* 0x00001b1000007945 */ /* 0x000fe20003800000 */
[----:B------:R-:W-:Y:S02]  /*2880*/  IMAD.IADD R0, R71, 0x1, -R0 ;  /* 0x0000000147007824 */ /* 0x000fe400078e0a00 */
[----:B------:R-:W-:Y:S01]  /*2890*/  IMAD.IADD R7, R75, 0x1, R7 ;  /* 0x000000014b077824 */ /* 0x000fe200078e0207 */
[----:B------:R-:W-:-:S04]  /*28a0*/  ISETP.GT.AND P3, PT, R22, RZ, PT ;  /* 0x000000ff1600720c */ /* 0x000fc80003f64270 */
[----:B------:R-:W-:-:S03]  /*28b0*/  ISETP.GT.AND P1, PT, R0, RZ, P3 ;  /* 0x000000ff0000720c */ /* 0x000fc60001f24270 */
[----:B------:R-:W-:Y:S10]  /*28c0*/  @!P0 BRA `(.L_x_39) ;  /* 0x0000001000d48947 */ /* 0x000ff40003800000 */
[----:B------:R-:W0:Y:S01]  /*28d0*/  LDC.64 R78, c[0x0][0x5b8] ;  /* 0x00016e00ff4e7b82 */ /* 0x000e220000000a00 */
[----:B------:R-:W-:-:S07]  /*28e0*/  ULDC.64 UR4, c[0x0][0x5c0] ;  /* 0x0001700000047ab9 */ /* 0x000fce0000000a00 */
[----:B------:R-:W1:Y:S08]  /*28f0*/  LDC.64 R80, c[0x0][0x5b0] ;  /* 0x00016c00ff507b82 */ /* 0x000e700000000a00 */
[----:B------:R-:W2:Y:S01]  /*2900*/  LDC.64 R82, c[0x0][0x5a8] ;  /* 0x00016a00ff527b82 */ /* 0x000ea20000000a00 */
[-C--:B0-----:R-:W-:Y:S02]  /*2910*/  IMAD R6, R9, R78.reuse, RZ ;  /* 0x0000004e09067224 */ /* 0x081fe400078e02ff */
[----:B------:R-:W-:-:S04]  /*2920*/  IMAD.WIDE.U32 R4, R19, R78, R62 ;  /* 0x0000004e13047225 */ /* 0x000fc800078e003e */
[----:B------:R-:W-:Y:S01]  /*2930*/  IMAD R75, R19, R79, R6 ;  /* 0x0000004f134b7224 */ /* 0x000fe200078e0206 */
[----:B------:R-:W-:Y:S01]  /*2940*/  IADD3 R8, P0, R12, R4, RZ ;  /* 0x000000040c087210 */ /* 0x000fe20007f1e0ff */
[----:B-1----:R-:W-:-:S03]  /*2950*/  IMAD R3, R73, R80, RZ ;  /* 0x0000005049037224 */ /* 0x002fc600078e02ff */
[----:B------:R-:W-:Y:S01]  /*2960*/  IADD3.X R9, R13, R5, R75, P0, !PT ;  /* 0x000000050d097210 */ /* 0x000fe200007fe44b */
[C---:B------:R-:W-:Y:S02]  /*2970*/  IMAD R73, R72.reuse, R81, R3 ;  /* 0x0000005148497224 */ /* 0x040fe400078e0203 */
[----:B------:R-:W-:-:S04]  /*2980*/  IMAD.WIDE.U32 R4, R72, R80, R8 ;  /* 0x0000005048047225 */ /* 0x000fc800078e0008 */
[----:B------:R-:W-:Y:S01]  /*2990*/  IMAD.IADD R3, R5, 0x1, R73 ;  /* 0x0000000105037824 */ /* 0x000fe200078e0249 */
[----:B--2---:R-:W-:-:S04]  /*29a0*/  LEA R10, P0, R4, R82, 0x2 ;  /* 0x00000052040a7211 */ /* 0x004fc800078010ff */
[----:B------:R-:W-:-:S05]  /*29b0*/  LEA.HI.X R11, R4, R83, R3, 0x2, P0 ;  /* 0x00000053040b7211 */ /* 0x000fca00000f1403 */
[----:B------:R-:W2:Y:S01]  /*29c0*/  @P1 LDG.E.LTC128B R18, desc[UR36][R10.64] ;  /* 0x000000240a121981 */ /* 0x000ea2000c1e1920 */
[----:B------:R-:W-:Y:S01]  /*29d0*/  IMAD.WIDE.U32 R4, R72, R80, R12 ;  /* 0x0000005048047225 */ /* 0x000fe200078e000c */
[----:B------:R-:W-:Y:S01]  /*29e0*/  SHF.L.U64.HI R21, R80, 0x3, R81 ;  /* 0x0000000350157819 */ /* 0x000fe20000010251 */
[----:B------:R-:W-:Y:S01]  /*29f0*/  BSSY B1, `(.L_x_40) ;  /* 0x0000017000017945 */ /* 0x000fe20003800000 */
[----:B------:R-:W-:Y:S01]  /*2a00*/  ISETP.GT.AND P3, PT, R0, 0x8, P3 ;  /* 0x000000080000780c */ /* 0x000fe20001f64270 */
[----:B------:R-:W-:Y:S01]  /*2a10*/  IMAD.SHL.U32 R20, R80, 0x8, RZ ;  /* 0x0000000850147824 */ /* 0x000fe200078e00ff */
[----:B------:R-:W-:-:S03]  /*2a20*/  IADD3 R14, P0, R62, R4, RZ ;  /* 0x000000043e0e7210 */ /* 0x000fc60007f1e0ff */
[----:B------:R-:W-:Y:S01]  /*2a30*/  IMAD.WIDE.U32 R20, R72, R80, R20 ;  /* 0x0000005048147225 */ /* 0x000fe200078e0014 */
[----:B------:R-:W-:Y:S02]  /*2a40*/  IADD3.X R15, R63, R73, R5, P0, !PT ;  /* 0x000000493f0f7210 */ /* 0x000fe400007fe405 */
[C---:B------:R-:W-:Y:S01]  /*2a50*/  LEA R6, P0, R74.reuse, UR4, 0x2 ;  /* 0x000000044a067c11 */ /* 0x040fe2000f8010ff */
[----:B------:R-:W-:Y:S02]  /*2a60*/  IMAD.IADD R73, R73, 0x1, R21 ;  /* 0x0000000149497824 */ /* 0x000fe400078e0215 */
[----:B------:R-:W-:Y:S01]  /*2a70*/  IMAD.WIDE.U32 R14, R19, R78, R14 ;  /* 0x0000004e130e7225 */ /* 0x000fe200078e000e */
[----:B------:R-:W-:-:S03]  /*2a80*/  LEA.HI.X R7, R74, UR5, R7, 0x2, P0 ;  /* 0x000000054a077c11 */ /* 0x000fc600080f1407 */
[----:B------:R-:W-:Y:S01]  /*2a90*/  IMAD.IADD R5, R75, 0x1, R15 ;  /* 0x000000014b057824 */ /* 0x000fe200078e020f */
[----:B------:R-:W-:-:S04]  /*2aa0*/  LEA R4, P0, R14, R82, 0x2 ;  /* 0x000000520e047211 */ /* 0x000fc800078010ff */
[----:B------:R-:W-:Y:S02]  /*2ab0*/  LEA.HI.X R5, R14, R83, R5, 0x2, P0 ;  /* 0x000000530e057211 */ /* 0x000fe400000f1405 */
[----:B------:R-:W-:-:S04]  /*2ac0*/  ISETP.GT.AND P0, PT, R22, 0x1, PT ;  /* 0x000000011600780c */ /* 0x000fc80003f04270 */
[----:B------:R-:W-:Y:S01]  /*2ad0*/  ISETP.GT.AND P4, PT, R0, RZ, P0 ;  /* 0x000000ff0000720c */ /* 0x000fe20000784270 */
[----:B--2---:R-:W-:-:S04]  /*2ae0*/  FMUL R3, R18, R59 ;  /* 0x0000003b12037220 */ /* 0x004fc80000400000 */
[----:B------:R-:W-:Y:S01]  /*2af0*/  FFMA R11, R24, R58, R3 ;  /* 0x0000003a180b7223 */ /* 0x000fe20000000003 */
[----:B------:R-:W-:-:S04]  /*2b00*/  IADD3 R3, P2, R8, R20, RZ ;  /* 0x0000001408037210 */ /* 0x000fc80007f5e0ff */
[----:B------:R0:W-:Y:S01]  /*2b10*/  @P1 STG.E desc[UR36][R6.64], R11 ;  /* 0x0000000b06001986 */ /* 0x0001e2000c101924 */
[----:B------:R-:W-:Y:S01]  /*2b20*/  LEA R14, P1, R3, R82, 0x2 ;  /* 0x00000052030e7211 */ /* 0x000fe200078210ff */
[----:B------:R-:W-:Y:S01]  /*2b30*/  IMAD.X R10, R73, 0x1, R9, P2 ;  /* 0x00000001490a7824 */ /* 0x000fe200010e0609 */
[----:B------:R-:W-:Y:S11]  /*2b40*/  @!P4 BRA `(.L_x_41) ;  /* 0x000000000004c947 */ /* 0x000ff60003800000 */
[----:B------:R1:W5:Y:S02]  /*2b50*/  LDG.E.LTC128B R18, desc[UR36][R4.64+0x4] ;  /* 0x0000042404127981 */ /* 0x000364000c1e1920 */
.L_x_41:
[----:B------:R-:W-:Y:S05]  /*2b60*/  BSYNC B1 ;  /* 0x0000000000017941 */ /* 0x000fea0003800000 */
.L_x_40:
[----:B-----5:R-:W-:Y:S01]  /*2b70*/  FMUL R8, R18, R59 ;  /* 0x0000003b12087220 */ /* 0x020fe20000400000 */
[----:B------:R-:W-:-:S03]  /*2b80*/  LEA.HI.X R15, R3, R83, R10, 0x2, P1 ;  /* 0x00000053030f7211 */ /* 0x000fc600008f140a */
[----:B------:R-:W-:-:S05]  /*2b90*/  FFMA R25, R25, R58, R8 ;  /* 0x0000003a19197223 */ /* 0x000fca0000000008 */
[----:B------:R2:W-:Y:S04]  /*2ba0*/  @P4 STG.E desc[UR36][R6.64+0x4], R25 ;  /* 0x0000041906004986 */ /* 0x0005e8000c101924 */
[----:B------:R-:W3:Y:S01]  /*2bb0*/  @P3 LDG.E.LTC128B R18, desc[UR36][R14.64] ;  /* 0x000000240e123981 */ /* 0x000ee2000c1e1920 */
[----:B------:R-:W-:Y:S01]  /*2bc0*/  IADD3 R12, P1, P2, R62, R20, R12 ;  /* 0x000000143e0c7210 */ /* 0x000fe20007a3e00c */
[----:B------:R-:W-:Y:S01]  /*2bd0*/  BSSY B1, `(.L_x_42) ;  /* 0x0000010000017945 */ /* 0x000fe20003800000 */
[C---:B0-----:R-:W-:Y:S02]  /*2be0*/  SHF.L.U64.HI R11, R64.reuse, 0x2, R65 ;  /* 0x00000002400b7819 */ /* 0x041fe40000010241 */
[----:B------:R-:W-:Y:S02]  /*2bf0*/  IADD3.X R13, R63, R73, R13, P1, P2 ;  /* 0x000000493f0d7210 */ /* 0x000fe40000fe440d */
[----:B------:R-:W-:-:S02]  /*2c00*/  LEA R10, P2, R64, R6, 0x2 ;  /* 0x00000006400a7211 */ /* 0x000fc400078410ff */
[----:B------:R-:W-:Y:S01]  /*2c10*/  ISETP.GT.AND P0, PT, R0, 0x8, P0 ;  /* 0x000000080000780c */ /* 0x000fe20000704270 */
[----:B------:R-:W-:Y:S01]  /*2c20*/  IMAD.WIDE.U32 R12, R19, R78, R12 ;  /* 0x0000004e130c7225 */ /* 0x000fe200078e000c */
[----:B------:R-:W-:-:S03]  /*2c30*/  ISETP.GT.AND P1, PT, R22, 0x8, PT ;  /* 0x000000081600780c */ /* 0x000fc60003f24270 */
[----:B------:R-:W-:Y:S01]  /*2c40*/  IMAD.X R11, R11, 0x1, R7, P2 ;  /* 0x000000010b0b7824 */ /* 0x000fe200010e0607 */
[----:B------:R-:W-:Y:S01]  /*2c50*/  LEA R8, P4, R12, R82, 0x2 ;  /* 0x000000520c087211 */ /* 0x000fe200078810ff */
[----:B------:R-:W-:-:S05]  /*2c60*/  IMAD.IADD R9, R75, 0x1, R13 ;  /* 0x000000014b097824 */ /* 0x000fca00078e020d */
[----:B------:R-:W-:Y:S01]  /*2c70*/  LEA.HI.X R9, R12, R83, R9, 0x2, P4 ;  /* 0x000000530c097211 */ /* 0x000fe200020f1409 */
[----:B---3--:R-:W-:-:S04]  /*2c80*/  FMUL R3, R18, R59 ;  /* 0x0000003b12037220 */ /* 0x008fc80000400000 */
[----:B------:R-:W-:-:S05]  /*2c90*/  FFMA R3, R26, R58, R3 ;  /* 0x0000003a1a037223 */ /* 0x000fca0000000003 */
[----:B------:R2:W-:Y:S01]  /*2ca0*/  @P3 STG.E desc[UR36][R10.64], R3 ;  /* 0x000000030a003986 */ /* 0x0005e2000c101924 */
[----:B------:R-:W-:Y:S05]  /*2cb0*/  @!P0 BRA `(.L_x_43) ;  /* 0x0000000000048947 */ /* 0x000fea0003800000 */
[----:B------:R0:W5:Y:S02]  /*2cc0*/  LDG.E.LTC128B R18, desc[UR36][R8.64+0x4] ;  /* 0x0000042408127981 */ /* 0x000164000c1e1920 */
.L_x_43:
[----:B------:R-:W-:Y:S05]  /*2cd0*/  BSYNC B1 ;  /* 0x0000000000017941 */ /* 0x000fea0003800000 */
.L_x_42:
[----:B-----5:R-:W-:Y:S01]  /*2ce0*/  FMUL R12, R18, R59 ;  /* 0x0000003b120c7220 */ /* 0x020fe20000400000 */
[----:B------:R-:W-:Y:S01]  /*2cf0*/  ISETP.GT.AND P3, PT, R0, RZ, P1 ;  /* 0x000000ff0000720c */ /* 0x000fe20000f64270 */
[----:B------:R-:W-:Y:S01]  /*2d00*/  BSSY B1, `(.L_x_44) ;  /* 0x0000006000017945 */ /* 0x000fe20003800000 */
[----:B------:R-:W-:Y:S01]  /*2d10*/  ISETP.GT.AND P2, PT, R22, 0x9, PT ;  /* 0x000000091600780c */ /* 0x000fe20003f44270 */
[----:B------:R-:W-:-:S05]  /*2d20*/  FFMA R27, R27, R58, R12 ;  /* 0x0000003a1b1b7223 */ /* 0x000fca000000000c */
[----:B------:R3:W-:Y:S05]  /*2d30*/  @P0 STG.E desc[UR36][R10.64+0x4], R27 ;  /* 0x0000041b0a000986 */ /* 0x0007ea000c101924 */
[----:B------:R-:W-:Y:S05]  /*2d40*/  @!P3 BRA `(.L_x_45) ;  /* 0x000000000004b947 */ /* 0x000fea0003800000 */
[----:B------:R4:W5:Y:S02]  /*2d50*/  LDG.E.LTC128B R18, desc[UR36][R4.64+0x20] ;  /* 0x0000202404127981 */ /* 0x000964000c1e1920 */
.L_x_45:
[----:B------:R-:W-:Y:S05]  /*2d60*/  BSYNC B1 ;  /* 0x0000000000017941 */ /* 0x000fea0003800000 */
.L_x_44:
[----:B--2--5:R-:W-:Y:S01]  /*2d70*/  FMUL R3, R18, R59 ;  /* 0x0000003b12037220 */ /* 0x024fe20000400000 */
[----:B------:R-:W-:Y:S01]  /*2d80*/  ISETP.GT.AND P0, PT, R0, RZ, P2 ;  /* 0x000000ff0000720c */ /* 0x000fe20001704270 */
[----:B------:R-:W-:Y:S02]  /*2d90*/  BSSY B1, `(.L_x_46) ;  /* 0x0000005000017945 */ /* 0x000fe40003800000 */
[----:B------:R-:W-:-:S05]  /*2da0*/  FFMA R3, R28, R58, R3 ;  /* 0x0000003a1c037223 */ /* 0x000fca0000000003 */
[----:B------:R2:W-:Y:S05]  /*2db0*/  @P3 STG.E desc[UR36][R6.64+0x20], R3 ;  /* 0x0000200306003986 */ /* 0x0005ea000c101924 */
[----:B------:R-:W-:Y:S05]  /*2dc0*/  @!P0 BRA `(.L_x_47) ;  /* 0x0000000000048947 */ /* 0x000fea0003800000 */
[----:B------:R0:W5:Y:S02]  /*2dd0*/  LDG.E.LTC128B R18, desc[UR36][R4.64+0x24] ;  /* 0x0000242404127981 */ /* 0x000164000c1e1920 */
.L_x_47:
[----:B------:R-:W-:Y:S05]  /*2de0*/  BSYNC B1 ;  /* 0x0000000000017941 */ /* 0x000fea0003800000 */
.L_x_46:
[----:B-----5:R-:W-:Y:S01]  /*2df0*/  FMUL R12, R18, R59 ;  /* 0x0000003b120c7220 */ /* 0x020fe20000400000 */
[----:B------:R-:W-:Y:S01]  /*2e00*/  ISETP.GT.AND P1, PT, R0, 0x8, P1 ;  /* 0x000000080000780c */ /* 0x000fe20000f24270 */
[----:B------:R-:W-:Y:S02]  /*2e10*/  BSSY B1, `(.L_x_48) ;  /* 0x0000005000017945 */ /* 0x000fe40003800000 */
[----:B------:R-:W-:-:S05]  /*2e20*/  FFMA R29, R29, R58, R12 ;  /* 0x0000003a1d1d7223 */ /* 0x000fca000000000c */
[----:B------:R0:W-:Y:S05]  /*2e30*/  @P0 STG.E desc[UR36][R6.64+0x24], R29 ;  /* 0x0000241d06000986 */ /* 0x0001ea000c101924 */
[----:B------:R-:W-:Y:S05]  /*2e40*/  @!P1 BRA `(.L_x_49) ;  /* 0x0000000000049947 */ /* 0x000fea0003800000 */
[----:B------:R0:W5:Y:S02]  /*2e50*/  LDG.E.LTC128B R18, desc[UR36][R8.64+0x20] ;  /* 0x0000202408127981 */ /* 0x000164000c1e1920 */
.L_x_49:
[----:B------:R-:W-:Y:S05]  /*2e60*/  BSYNC B1 ;  /* 0x0000000000017941 */ /* 0x000fea0003800000 */
.L_x_48:
[----:B--2--5:R-:W-:Y:S01]  /*2e70*/  FMUL R3, R18, R59 ;  /* 0x0000003b12037220 */ /* 0x024fe20000400000 */
[----:B------:R-:W-:Y:S01]  /*2e80*/  ISETP.GT.AND P2, PT, R0, 0x8, P2 ;  /* 0x000000080000780c */ /* 0x000fe20001744270 */
[----:B------:R-:W-:Y:S01]  /*2e90*/  BSSY B1, `(.L_x_50) ;  /* 0x0000006000017945 */ /* 0x000fe20003800000 */
[----:B------:R-:W-:Y:S01]  /*2ea0*/  ISETP.GT.AND P0, PT, R22, 0x10, PT ;  /* 0x000000101600780c */ /* 0x000fe20003f04270 */
[----:B------:R-:W-:-:S05]  /*2eb0*/  FFMA R3, R30, R58, R3 ;  /* 0x0000003a1e037223 */ /* 0x000fca0000000003 */
[----:B------:R2:W-:Y:S05]  /*2ec0*/  @P1 STG.E desc[UR36][R10.64+0x20], R3 ;  /* 0x000020030a001986 */ /* 0x0005ea000c101924 */
[----:B------:R-:W-:Y:S05]  /*2ed0*/  @!P2 BRA `(.L_x_51) ;  /* 0x000000000004a947 */ /* 0x000fea0003800000 */
[----:B------:R0:W5:Y:S02]  /*2ee0*/  LDG.E.LTC128B R18, desc[UR36][R8.64+0x24] ;  /* 0x0000242408127981 */ /* 0x000164000c1e1920 */
.L_x_51:
[----:B------:R-:W-:Y:S05]  /*2ef0*/  BSYNC B1 ;  /* 0x0000000000017941 */ /* 0x000fea0003800000 */
.L_x_50:
        /* <DEDUP_REMOVED lines=8> */
.L_x_53:
[----:B------:R-:W-:Y:S05]  /*2f80*/  BSYNC B1 ;  /* 0x0000000000017941 */ /* 0x000fea0003800000 */
.L_x_52:
[----:B--2--5:R-:W-:Y:S01]  /*2f90*/  FMUL R3, R18, R59 ;  /* 0x0000003b12037220 */ /* 0x024fe20000400000 */
[----:B------:R-:W-:Y:S01]  /*2fa0*/  ISETP.GT.AND P2, PT, R0, RZ, P1 ;  /* 0x000000ff0000720c */ /* 0x000fe20000f44270 */
[----:B------:R-:W-:Y:S02]  /*2fb0*/  BSSY B1, `(.L_x_54) ;  /* 0x0000005000017945 */ /* 0x000fe40003800000 */
[----:B------:R-:W-:-:S05]  /*2fc0*/  FFMA R3, R32, R58, R3 ;  /* 0x0000003a20037223 */ /* 0x000fca0000000003 */
[----:B------:R2:W-:Y:S05]  /*2fd0*/  @P3 STG.E desc[UR36][R6.64+0x40], R3 ;  /* 0x0000400306003986 */ /* 0x0005ea000c101924 */
[----:B------:R-:W-:Y:S05]  /*2fe0*/  @!P2 BRA `(.L_x_55) ;  /* 0x000000000004a947 */ /* 0x000fea0003800000 */
[----:B------:R0:W5:Y:S02]  /*2ff0*/  LDG.E.LTC128B R18, desc[UR36][R4.64+0x44] ;  /* 0x0000442404127981 */ /* 0x000164000c1e1920 */
.L_x_55:
[----:B------:R-:W-:Y:S05]  /*3000*/  BSYNC B1 ;  /* 0x0000000000017941 */ /* 0x000fea0003800000 */
.L_x_54:
[----:B-----5:R-:W-:Y:S01]  /*3010*/  FMUL R12, R18, R59 ;  /* 0x0000003b120c7220 */ /* 0x020fe20000400000 */
[----:B------:R-:W-:Y:S01]  /*3020*/  ISETP.GT.AND P0, PT, R0, 0x8, P0 ;  /* 0x000000080000780c */ /* 0x000fe20000704270 */
[----:B------:R-:W-:Y:S02]  /*3030*/  BSSY B1, `(.L_x_56) ;  /* 0x0000005000017945 */ /* 0x000fe40003800000 */
[----:B------:R-:W-:-:S05]  /*3040*/  FFMA R33, R33, R58, R12 ;  /* 0x0000003a21217223 */ /* 0x000fca000000000c */
[----:B------:R0:W-:Y:S05]  /*3050*/  @P2 STG.E desc[UR36][R6.64+0x44], R33 ;  /* 0x0000442106002986 */ /* 0x0001ea000c101924 */
[----:B------:R-:W-:Y:S05]  /*3060*/  @!P0 BRA `(.L_x_57) ;  /* 0x0000000000048947 */ /* 0x000fea0003800000 */
[----:B------:R0:W5:Y:S02]  /*3070*/  LDG.E.LTC128B R18, desc[UR36][R8.64+0x40] ;  /* 0x0000402408127981 */ /* 0x000164000c1e1920 */
.L_x_57:
[----:B------:R-:W-:Y:S05]  /*3080*/  BSYNC B1 ;  /* 0x0000000000017941 */ /* 0x000fea0003800000 */
.L_x_56:
        /* <DEDUP_REMOVED lines=8> */
.L_x_59:
[----:B------:R-:W-:Y:S05]  /*3110*/  BSYNC B1 ;  /* 0x0000000000017941 */ /* 0x000fea0003800000 */
.L_x_58:
        /* <DEDUP_REMOVED lines=8> */
.L_x_61:
[----:B------:R-:W-:Y:S05]  /*31a0*/  BSYNC B1 ;  /* 0x0000000000017941 */ /* 0x000fea0003800000 */
.L_x_60:
[----:B--2--5:R-:W-:Y:S01]  /*31b0*/  FMUL R3, R18, R59 ;  /* 0x0000003b12037220 */ /* 0x024fe20000400000 */
[----:B------:R-:W-:Y:S01]  /*31c0*/  ISETP.GT.AND P1, PT, R0, RZ, P0 ;  /* 0x000000ff0000720c */ /* 0x000fe20000724270 */
[----:B------:R-:W-:Y:S02]  /*31d0*/  BSSY B1, `(.L_x_62) ;  /* 0x0000005000017945 */ /* 0x000fe40003800000 */
[----:B------:R-:W-:-:S05]  /*31e0*/  FFMA R3, R36, R58, R3 ;  /* 0x0000003a24037223 */ /* 0x000fca0000000003 */
[----:B------:R2:W-:Y:S05]  /*31f0*/  @P3 STG.E desc[UR36][R6.64+0x60], R3 ;  /* 0x0000600306003986 */ /* 0x0005ea000c101924 */
[----:B------:R-:W-:Y:S05]  /*3200*/  @!P1 BRA `(.L_x_63) ;  /* 0x0000000000049947 */ /* 0x000fea0003800000 */
[----:B------:R0:W5:Y:S02]  /*3210*/  LDG.E.LTC128B R18, desc[UR36][R4.64+0x64] ;  /* 0x0000642404127981 */ /* 0x000164000c1e1920 */
.L_x_63:
[----:B------:R-:W-:Y:S05]  /*3220*/  BSYNC B1 ;  /* 0x0000000000017941 */ /* 0x000fea0003800000 */
.L_x_62:
[----:B-----5:R-:W-:Y:S01]  /*3230*/  FMUL R12, R18, R59 ;  /* 0x0000003b120c7220 */ /* 0x020fe20000400000 */
[----:B------:R-:W-:Y:S01]  /*3240*/  ISETP.GT.AND P2, PT, R0, 0x8, P2 ;  /* 0x000000080000780c */ /* 0x000fe20001744270 */
[----:B------:R-:W-:Y:S02]  /*3250*/  BSSY B1, `(.L_x_64) ;  /* 0x0000005000017945 */ /* 0x000fe40003800000 */
[----:B------:R-:W-:-:S05]  /*3260*/  FFMA R37, R37, R58, R12 ;  /* 0x0000003a25257223 */ /* 0x000fca000000000c */
[----:B------:R0:W-:Y:S05]  /*3270*/  @P1 STG.E desc[UR36][R6.64+0x64], R37 ;  /* 0x0000642506001986 */ /* 0x0001ea000c101924 */
[----:B------:R-:W-:Y:S05]  /*3280*/  @!P2 BRA `(.L_x_65) ;  /* 0x000000000004a947 */ /* 0x000fea0003800000 */
[----:B------:R0:W5:Y:S02]  /*3290*/  LDG.E.LTC128B R18, desc[UR36][R8.64+0x60] ;  /* 0x0000602408127981 */ /* 0x000164000c1e1920 */
.L_x_65:
[----:B------:R-:W-:Y:S05]  /*32a0*/  BSYNC B1 ;  /* 0x0000000000017941 */ /* 0x000fea0003800000 */
.L_x_64:
        /* <DEDUP_REMOVED lines=8> */
.L_x_67:
[----:B------:R-:W-:Y:S05]  /*3330*/  BSYNC B1 ;  /* 0x0000000000017941 */ /* 0x000fea0003800000 */
.L_x_66:
        /* <DEDUP_REMOVED lines=8> */
.L_x_69:
[----:B------:R-:W-:Y:S05]  /*33c0*/  BSYNC B1 ;  /* 0x0000000000017941 */ /* 0x000fea0003800000 */
.L_x_68:
[----:B--2--5:R-:W-:Y:S01]  /*33d0*/  FMUL R3, R18, R59 ;  /* 0x0000003b12037220 */ /* 0x024fe20000400000 */
[----:B------:R-:W-:Y:S01]  /*33e0*/  ISETP.GT.AND P0, PT, R0, RZ, P2 ;  /* 0x000000ff0000720c */ /* 0x000fe20001704270 */
[----:B------:R-:W-:Y:S02]  /*33f0*/  BSSY B1, `(.L_x_70) ;  /* 0x0000005000017945 */ /* 0x000fe40003800000 */
[----:B------:R-:W-:-:S05]  /*3400*/  FFMA R3, R40, R58, R3 ;  /* 0x0000003a28037223 */ /* 0x000fca0000000003 */
[----:B------:R2:W-:Y:S05]  /*3410*/  @P3 STG.E desc[UR36][R6.64+0x80], R3 ;  /* 0x0000800306003986 */ /* 0x0005ea000c101924 */
[----:B------:R-:W-:Y:S05]  /*3420*/  @!P0 BRA `(.L_x_71) ;  /* 0x0000000000048947 */ /* 0x000fea0003800000 */
[----:B------:R0:W5:Y:S02]  /*3430*/  LDG.E.LTC128B R18, desc[UR36][R4.64+0x84] ;  /* 0x0000842404127981 */ /* 0x000164000c1e1920 */
.L_x_71:
[----:B------:R-:W-:Y:S05]  /*3440*/  BSYNC B1 ;  /* 0x0000000000017941 */ /* 0x000fea0003800000 */
.L_x_70:
[----:B-----5:R-:W-:Y:S01]  /*3450*/  FMUL R12, R18, R59 ;  /* 0x0000003b120c7220 */ /* 0x020fe20000400000 */
[----:B------:R-:W-:Y:S01]  /*3460*/  ISETP.GT.AND P1, PT, R0, 0x8, P1 ;  /* 0x000000080000780c */ /* 0x000fe20000f24270 */
[----:B------:R-:W-:Y:S02]  /*3470*/  BSSY B1, `(.L_x_72) ;  /* 0x0000005000017945 */ /* 0x000fe40003800000 */
[----:B------:R-:W-:-:S05]  /*3480*/  FFMA R41, R41, R58, R12 ;  /* 0x0000003a29297223 */ /* 0x000fca000000000c */
[----:B------:R0:W-:Y:S05]  /*3490*/  @P0 STG.E desc[UR36][R6.64+0x84], R41 ;  /* 0x0000842906000986 */ /* 0x0001ea000c101924 */
[----:B------:R-:W-:Y:S05]  /*34a0*/  @!P1 BRA `(.L_x_73) ;  /* 0x0000000000049947 */ /* 0x000fea0003800000 */
[----:B------:R0:W5:Y:S02]  /*34b0*/  LDG.E.LTC128B R18, desc[UR36][R8.64+0x80] ;  /* 0x0000802408127981 */ /* 0x000164000c1e1920 */
.L_x_73:
[----:B------:R-:W-:Y:S05]  /*34c0*/  BSYNC B1 ;  /* 0x0000000000017941 */ /* 0x000fea0003800000 */
.L_x_72:
        /* <DEDUP_REMOVED lines=8> */
.L_x_75:
[----:B------:R-:W-:Y:S05]  /*3550*/  BSYNC B1 ;  /* 0x0000000000017941 */ /* 0x000fea0003800000 */
.L_x_74:
        /* <DEDUP_REMOVED lines=8> */
.L_x_77:
[----:B------:R-:W-:Y:S05]  /*35e0*/  BSYNC B1 ;  /* 0x0000000000017941 */ /* 0x000fea0003800000 */
.L_x_76:
[----:B--2--5:R-:W-:Y:S01]  /*35f0*/  FMUL R3, R18, R59 ;  /* 0x0000003b12037220 */ /* 0x024fe20000400000 */
[----:B------:R-:W-:Y:S01]  /*3600*/  ISETP.GT.AND P2, PT, R0, RZ, P1 ;  /* 0x000000ff0000720c */ /* 0x000fe20000f44270 */
[----:B------:R-:W-:Y:S02]  /*3610*/  BSSY B1, `(.L_x_78) ;  /* 0x0000005000017945 */ /* 0x000fe40003800000 */
[----:B------:R-:W-:-:S05]  /*3620*/  FFMA R3, R44, R58, R3 ;  /* 0x0000003a2c037223 */ /* 0x000fca0000000003 */
[----:B------:R2:W-:Y:S05]  /*3630*/  @P3 STG.E desc[UR36][R6.64+0xa0], R3 ;  /* 0x0000a00306003986 */ /* 0x0005ea000c101924 */
[----:B------:R-:W-:Y:S05]  /*3640*/  @!P2 BRA `(.L_x_79) ;  /* 0x000000000004a947 */ /* 0x000fea0003800000 */
[----:B------:R0:W5:Y:S02]  /*3650*/  LDG.E.LTC128B R18, desc[UR36][R4.64+0xa4] ;  /* 0x0000a42404127981 */ /* 0x000164000c1e1920 */
.L_x_79:
[----:B------:R-:W-:Y:S05]  /*3660*/  BSYNC B1 ;  /* 0x0000000000017941 */ /* 0x000fea0003800000 */
.L_x_78:
[----:B-----5:R-:W-:Y:S01]  /*3670*/  FMUL R12, R18, R59 ;  /* 0x0000003b120c7220 */ /* 0x020fe20000400000 */
[----:B------:R-:W-:Y:S01]  /*3680*/  ISETP.GT.AND P0, PT, R0, 0x8, P0 ;  /* 0x000000080000780c */ /* 0x000fe20000704270 */
[----:B------:R-:W-:Y:S02]  /*3690*/  BSSY B1, `(.L_x_80) ;  /* 0x0000005000017945 */ /* 0x000fe40003800000 */
[----:B------:R-:W-:-:S05]  /*36a0*/  FFMA R45, R45, R58, R12 ;  /* 0x0000003a2d2d7223 */ /* 0x000fca000000000c */
[----:B------:R0:W-:Y:S05]  /*36b0*/  @P2 STG.E desc[UR36][R6.64+0xa4], R45 ;  /* 0x0000a42d06002986 */ /* 0x0001ea000c101924 */
[----:B------:R-:W-:Y:S05]  /*36c0*/  @!P0 BRA `(.L_x_81) ;  /* 0x0000000000048947 */ /* 0x000fea0003800000 */
[----:B------:R0:W5:Y:S02]  /*36d0*/  LDG.E.LTC128B R18, desc[UR36][R8.64+0xa0] ;  /* 0x0000a02408127981 */ /* 0x000164000c1e1920 */
.L_x_81:
[----:B------:R-:W-:Y:S05]  /*36e0*/  BSYNC B1 ;  /* 0x0000000000017941 */ /* 0x000fea0003800000 */
.L_x_80:
        /* <DEDUP_REMOVED lines=8> */
.L_x_83:
[----:B------:R-:W-:Y:S05]  /*3770*/  BSYNC B1 ;  /* 0x0000000000017941 */ /* 0x000fea0003800000 */
.L_x_82:
        /* <DEDUP_REMOVED lines=8> */
.L_x_85:
[----:B------:R-:W-:Y:S05]  /*3800*/  BSYNC B1 ;  /* 0x0000000000017941 */ /* 0x000fea0003800000 */
.L_x_84:
[----:B--2--5:R-:W-:Y:S01]  /*3810*/  FMUL R3, R18, R59 ;  /* 0x0000003b12037220 */ /* 0x024fe20000400000 */
[----:B------:R-:W-:Y:S01]  /*3820*/  ISETP.GT.AND P1, PT, R0, RZ, P0 ;  /* 0x000000ff0000720c */ /* 0x000fe20000724270 */
[----:B------:R-:W-:Y:S02]  /*3830*/  BSSY B1, `(.L_x_86) ;  /* 0x0000005000017945 */ /* 0x000fe40003800000 */
[----:B------:R-:W-:-:S05]  /*3840*/  FFMA R3, R48, R58, R3 ;  /* 0x0000003a30037223 */ /* 0x000fca0000000003 */
[----:B------:R2:W-:Y:S05]  /*3850*/  @P3 STG.E desc[UR36][R6.64+0xc0], R3 ;  /* 0x0000c00306003986 */ /* 0x0005ea000c101924 */
[----:B------:R-:W-:Y:S05]  /*3860*/  @!P1 BRA `(.L_x_87) ;  /* 0x0000000000049947 */ /* 0x000fea0003800000 */
[----:B------:R0:W5:Y:S02]  /*3870*/  LDG.E.LTC128B R18, desc[UR36][R4.64+0xc4] ;  /* 0x0000c42404127981 */ /* 0x000164000c1e1920 */
.L_x_87:
[----:B------:R-:W-:Y:S05]  /*3880*/  BSYNC B1 ;  /* 0x0000000000017941 */ /* 0x000fea0003800000 */
.L_x_86:
[----:B-----5:R-:W-:Y:S01]  /*3890*/  FMUL R12, R18, R59 ;  /* 0x0000003b120c7220 */ /* 0x020fe20000400000 */
[----:B------:R-:W-:Y:S01]  /*38a0*/  ISETP.GT.AND P2, PT, R0, 0x8, P2 ;  /* 0x000000080000780c */ /* 0x000fe20001744270 */
[----:B------:R-:W-:Y:S02]  /*38b0*/  BSSY B1, `(.L_x_88) ;  /* 0x0000005000017945 */ /* 0x000fe40003800000 */
[----:B------:R-:W-:-:S05]  /*38c0*/  FFMA R49, R49, R58, R12 ;  /* 0x0000003a31317223 */ /* 0x000fca000000000c */
[----:B------:R0:W-:Y:S05]  /*38d0*/  @P1 STG.E desc[UR36][R6.64+0xc4], R49 ;  /* 0x0000c43106001986 */ /* 0x0001ea000c101924 */
[----:B------:R-:W-:Y:S05]  /*38e0*/  @!P2 BRA `(.L_x_89) ;  /* 0x000000000004a947 */ /* 0x000fea0003800000 */
[----:B------:R0:W5:Y:S02]  /*38f0*/  LDG.E.LTC128B R18, desc[UR36][R8.64+0xc0] ;  /* 0x0000c02408127981 */ /* 0x000164000c1e1920 */
.L_x_89:
[----:B------:R-:W-:Y:S05]  /*3900*/  BSYNC B1 ;  /* 0x0000000000017941 */ /* 0x000fea0003800000 */
.L_x_88:
        /* <DEDUP_REMOVED lines=8> */
.L_x_91:
[----:B------:R-:W-:Y:S05]  /*3990*/  BSYNC B1 ;  /* 0x0000000000017941 */ /* 0x000fea0003800000 */
.L_x_90:
        /* <DEDUP_REMOVED lines=8> */
.L_x_93:
[----:B------:R-:W-:Y:S05]  /*3a20*/  BSYNC B1 ;  /* 0x0000000000017941 */ /* 0x000fea0003800000 */
.L_x_92:
[----:B--2--5:R-:W-:Y:S01]  /*3a30*/  FMUL R3, R18, R59 ;  /* 0x0000003b12037220 */ /* 0x024fe20000400000 */
[----:B------:R-:W-:Y:S01]  /*3a40*/  ISETP.GT.AND P0, PT, R0, RZ, P2 ;  /* 0x000000ff0000720c */ /* 0x000fe20001704270 */
[----:B------:R-:W-:Y:S02]  /*3a50*/  BSSY B1, `(.L_x_94) ;  /* 0x0000005000017945 */ /* 0x000fe40003800000 */
[----:B------:R-:W-:-:S05]  /*3a60*/  FFMA R3, R52, R58, R3 ;  /* 0x0000003a34037223 */ /* 0x000fca0000000003 */
[----:B------:R2:W-:Y:S05]  /*3a70*/  @P3 STG.E desc[UR36][R6.64+0xe0], R3 ;  /* 0x0000e00306003986 */ /* 0x0005ea000c101924 */
[----:B------:R-:W-:Y:S05]  /*3a80*/  @!P0 BRA `(.L_x_95) ;  /* 0x0000000000048947 */ /* 0x000fea0003800000 */
[----:B------:R0:W5:Y:S02]  /*3a90*/  LDG.E.LTC128B R18, desc[UR36][R4.64+0xe4] ;  /* 0x0000e42404127981 */ /* 0x000164000c1e1920 */
.L_x_95:
[----:B------:R-:W-:Y:S05]  /*3aa0*/  BSYNC B1 ;  /* 0x0000000000017941 */ /* 0x000fea0003800000 */
.L_x_94:
[----:B01--45:R-:W-:Y:S01]  /*3ab0*/  FMUL R4, R18, R59 ;  /* 0x0000003b12047220 */ /* 0x033fe20000400000 */
[----:B------:R-:W-:Y:S01]  /*3ac0*/  ISETP.GT.AND P1, PT, R0, 0x8, P1 ;  /* 0x000000080000780c */ /* 0x000fe20000f24270 */
[----:B------:R-:W-:Y:S02]  /*3ad0*/  BSSY B1, `(.L_x_96) ;  /* 0x0000005000017945 */ /* 0x000fe40003800000 */
[----:B------:R-:W-:-:S05]  /*3ae0*/  FFMA R53, R53, R58, R4 ;  /* 0x0000003a35357223 */ /* 0x000fca0000000004 */
[----:B------:R0:W-:Y:S05]  /*3af0*/  @P0 STG.E desc[UR36][R6.64+0xe4], R53 ;  /* 0x0000e43506000986 */ /* 0x0001ea000c101924 */
[----:B------:R-:W-:Y:S05]  /*3b00*/  @!P1 BRA `(.L_x_97) ;  /* 0x0000000000049947 */ /* 0x000fea0003800000 */
[----:B------:R1:W5:Y:S02]  /*3b10*/  LDG.E.LTC128B R18, desc[UR36][R8.64+0xe0] ;  /* 0x0000e02408127981 */ /* 0x000364000c1e1920 */
.L_x_97:
[----:B------:R-:W-:Y:S05]  /*3b20*/  BSYNC B1 ;  /* 0x0000000000017941 */ /* 0x000fea0003800000 */
.L_x_96:
[----:B--2--5:R-:W-:Y:S01]  /*3b30*/  FMUL R3, R18, R59 ;  /* 0x0000003b12037220 */ /* 0x024fe20000400000 */
[----:B------:R-:W-:Y:S01]  /*3b40*/  @P1 IMAD.MOV.U32 R4, RZ, RZ, R10 ;  /* 0x000000ffff041224 */ /* 0x000fe200078e000a */
[----:B------:R-:W-:Y:S01]  /*3b50*/  ISETP.GT.AND P2, PT, R0, 0x8, P2 ;  /* 0x000000080000780c */ /* 0x000fe20001744270 */
[----:B------:R-:W-:Y:S02]  /*3b60*/  @P1 IMAD.MOV.U32 R5, RZ, RZ, R11 ;  /* 0x000000ffff051224 */ /* 0x000fe400078e000b */
[----:B------:R-:W-:Y:S01]  /*3b70*/  FFMA R3, R54, R58, R3 ;  /* 0x0000003a36037223 */ /* 0x000fe20000000003 */
[----:B------:R-:W-:Y:S04]  /*3b80*/  BSSY B1, `(.L_x_98) ;  /* 0x0000004000017945 */ /* 0x000fe80003800000 */
[----:B------:R2:W-:Y:S05]  /*3b90*/  @P1 STG.E desc[UR36][R4.64+0xe0], R3 ;  /* 0x0000e00304001986 */ /* 0x0005ea000c101924 */
[----:B------:R-:W-:Y:S05]  /*3ba0*/  @!P2 BRA `(.L_x_99) ;  /* 0x000000000004a947 */ /* 0x000fea0003800000 */
[----:B------:R4:W5:Y:S02]  /*3bb0*/  LDG.E.LTC128B R18, desc[UR36][R8.64+0xe4] ;  /* 0x0000e42408127981 */ /* 0x000964000c1e1920 */
.L_x_99:
[----:B------:R-:W-:Y:S05]  /*3bc0*/  BSYNC B1 ;  /* 0x0000000000017941 */ /* 0x000fea0003800000 */
.L_x_98:
[----:B-----5:R-:W-:-:S04]  /*3bd0*/  FMUL R18, R18, R59 ;  /* 0x0000003b12127220 */ /* 0x020fc80000400000 */
[----:B------:R-:W-:Y:S01]  /*3be0*/  FFMA R55, R55, R58, R18 ;  /* 0x0000003a37377223 */ /* 0x000fe20000000012 */
[----:B------:R-:W-:Y:S06]  /*3bf0*/  @!P2 BRA `(.L_x_100) ;  /* 0x0000000400e0a947 */ /* 0x000fec0003800000 */
[----:B------:R0:W-:Y:S01]  /*3c00*/  STG.E desc[UR36][R10.64+0xe4], R55 ;  /* 0x0000e4370a007986 */ /* 0x0001e2000c101924 */
[----:B------:R-:W-:Y:S05]  /*3c10*/  BRA `(.L_x_100) ;  /* 0x0000000400d87947 */ /* 0x000fea0003800000 */
.L_x_39:
[----:B------:R-:W-:Y:S01]  /*3c20*/  ISETP.GT.AND P0, PT, R22, 0x1, PT ;  /* 0x000000011600780c */ /* 0x000fe20003f04270 */
[----:B------:R-:W-:Y:S01]  /*3c30*/  ULDC.64 UR4, c[0x0][0x5c0] ;  /* 0x0001700000047ab9 */ /* 0x000fe20000000a00 */
[-C--:B------:R-:W-:Y:S01]  /*3c40*/  FMUL R3, R24, R58.reuse ;  /* 0x0000003a18037220 */ /* 0x080fe20000400000 */
[----:B------:R-:W-:Y:S01]  /*3c50*/  LEA R4, P4, R74, UR4, 0x2 ;  /* 0x000000044a047c11 */ /* 0x000fe2000f8810ff */
[-C--:B------:R-:W-:Y:S01]  /*3c60*/  FMUL R25, R25, R58.reuse ;  /* 0x0000003a19197220 */ /* 0x080fe20000400000 */
[----:B------:R-:W-:Y:S01]  /*3c70*/  ISETP.GT.AND P2, PT, R0, RZ, P0 ;  /* 0x000000ff0000720c */ /* 0x000fe20000744270 */
[-C--:B------:R-:W-:Y:S01]  /*3c80*/  FMUL R27, R27, R58.reuse ;  /* 0x0000003a1b1b7220 */ /* 0x080fe20000400000 */
[----:B------:R-:W-:Y:S01]  /*3c90*/  LEA.HI.X R5, R74, UR5, R7, 0x2, P4 ;  /* 0x000000054a057c11 */ /* 0x000fe2000a0f1407 */
[-C--:B------:R-:W-:Y:S01]  /*3ca0*/  FMUL R9, R28, R58.reuse ;  /* 0x0000003a1c097220 */ /* 0x080fe20000400000 */
[C---:B------:R-:W-:Y:S01]  /*3cb0*/  ISETP.GT.AND P3, PT, R0.reuse, 0x8, P3 ;  /* 0x000000080000780c */ /* 0x040fe20001f64270 */
[-C--:B------:R-:W-:Y:S01]  /*3cc0*/  FMUL R29, R29, R58.reuse ;  /* 0x0000003a1d1d7220 */ /* 0x080fe20000400000 */
[----:B------:R-:W-:Y:S01]  /*3cd0*/  ISETP.GT.AND P0, PT, R0, 0x8, P0 ;  /* 0x000000080000780c */ /* 0x000fe20000704270 */
[----:B------:R0:W-:Y:S01]  /*3ce0*/  @P1 STG.E desc[UR36][R4.64], R3 ;  /* 0x0000000304001986 */ /* 0x0001e2000c101924 */
[----:B------:R-:W-:Y:S01]  /*3cf0*/  ISETP.GT.AND P5, PT, R22, 0x8, PT ;  /* 0x000000081600780c */ /* 0x000fe20003fa4270 */
[-C--:B------:R-:W-:Y:S01]  /*3d00*/  FMUL R31, R31, R58.reuse ;  /* 0x0000003a1f1f7220 */ /* 0x080fe20000400000 */
[C---:B------:R-:W-:Y:S01]  /*3d10*/  SHF.L.U64.HI R7, R64.reuse, 0x2, R65 ;  /* 0x0000000240077819 */ /* 0x040fe20000010241 */
[----:B------:R-:W-:Y:S01]  /*3d20*/  FMUL R33, R33, R58 ;  /* 0x0000003a21217220 */ /* 0x000fe20000400000 */
[----:B------:R-:W-:Y:S01]  /*3d30*/  LEA R6, P1, R64, R4, 0x2 ;  /* 0x0000000440067211 */ /* 0x000fe200078210ff */
[----:B------:R-:W-:Y:S01]  /*3d40*/  @P2 STG.E desc[UR36][R4.64+0x4], R25 ;  /* 0x0000041904002986 */ /* 0x000fe2000c101924 */
[----:B------:R-:W-:Y:S01]  /*3d50*/  ISETP.GT.AND P4, PT, R22, 0x9, PT ;  /* 0x000000091600780c */ /* 0x000fe20003f84270 */
[-C--:B------:R-:W-:Y:S01]  /*3d60*/  FMUL R35, R35, R58.reuse ;  /* 0x0000003a23237220 */ /* 0x080fe20000400000 */
[C---:B------:R-:W-:Y:S01]  /*3d70*/  ISETP.GT.AND P2, PT, R0.reuse, RZ, P5 ;  /* 0x000000ff0000720c */ /* 0x040fe20002f44270 */
[----:B------:R-:W-:Y:S01]  /*3d80*/  IMAD.X R7, R7, 0x1, R5, P1 ;  /* 0x0000000107077824 */ /* 0x000fe200008e0605 */
[----:B------:R-:W-:Y:S01]  /*3d90*/  ISETP.GT.AND P1, PT, R0, RZ, P4 ;  /* 0x000000ff0000720c */ /* 0x000fe20002724270 */
[-C--:B0-----:R-:W-:Y:S01]  /*3da0*/  FMUL R3, R26, R58.reuse ;  /* 0x0000003a1a037220 */ /* 0x081fe20000400000 */
[----:B------:R-:W-:Y:S01]  /*3db0*/  ISETP.GT.AND P4, PT, R0, 0x8, P4 ;  /* 0x000000080000780c */ /* 0x000fe20002784270 */
[-C--:B------:R-:W-:Y:S01]  /*3dc0*/  FMUL R37, R37, R58.reuse ;  /* 0x0000003a25257220 */ /* 0x080fe20000400000 */
[-C--:B------:R-:W-:Y:S01]  /*3dd0*/  FMUL R39, R39, R58.reuse ;  /* 0x0000003a27277220 */ /* 0x080fe20000400000 */
[-C--:B------:R-:W-:Y:S01]  /*3de0*/  FMUL R41, R41, R58.reuse ;  /* 0x0000003a29297220 */ /* 0x080fe20000400000 */
[----:B------:R0:W-:Y:S01]  /*3df0*/  @P3 STG.E desc[UR36][R6.64], R3 ;  /* 0x0000000306003986 */ /* 0x0001e2000c101924 */
[----:B------:R-:W-:Y:S01]  /*3e00*/  ISETP.GT.AND P3, PT, R22, 0x11, PT ;  /* 0x000000111600780c */ /* 0x000fe20003f64270 */
[-C--:B------:R-:W-:Y:S01]  /*3e10*/  FMUL R43, R43, R58.reuse ;  /* 0x0000003a2b2b7220 */ /* 0x080fe20000400000 */
[-C--:B------:R-:W-:Y:S01]  /*3e20*/  FMUL R45, R45, R58.reuse ;  /* 0x0000003a2d2d7220 */ /* 0x080fe20000400000 */
[----:B------:R-:W-:Y:S01]  /*3e30*/  @P0 STG.E desc[UR36][R6.64+0x4], R27 ;  /* 0x0000041b06000986 */ /* 0x000fe2000c101924 */
[----:B------:R-:W-:Y:S01]  /*3e40*/  ISETP.GT.AND P0, PT, R0, 0x8, P5 ;  /* 0x000000080000780c */ /* 0x000fe20002f04270 */
[-C--:B------:R-:W-:Y:S01]  /*3e50*/  FMUL R47, R47, R58.reuse ;  /* 0x0000003a2f2f7220 */ /* 0x080fe20000400000 */
[----:B------:R-:W-:Y:S01]  /*3e60*/  ISETP.GT.AND P5, PT, R22, 0x10, PT ;  /* 0x000000101600780c */ /* 0x000fe20003fa4270 */
[----:B------:R1:W-:Y:S01]  /*3e70*/  @P2 STG.E desc[UR36][R4.64+0x20], R9 ;  /* 0x0000200904002986 */ /* 0x0003e2000c101924 */
[-C--:B------:R-:W-:Y:S01]  /*3e80*/  FMUL R49, R49, R58.reuse ;  /* 0x0000003a31317220 */ /* 0x080fe20000400000 */
[-C--:B------:R-:W-:Y:S01]  /*3e90*/  FMUL R51, R51, R58.reuse ;  /* 0x0000003a33337220 */ /* 0x080fe20000400000 */
[----:B------:R-:W-:Y:S01]  /*3ea0*/  ISETP.GT.AND P2, PT, R0, RZ, P5 ;  /* 0x000000ff0000720c */ /* 0x000fe20002f44270 */
[----:B------:R-:W-:Y:S01]  /*3eb0*/  @P1 STG.E desc[UR36][R4.64+0x24], R29 ;  /* 0x0000241d04001986 */ /* 0x000fe2000c101924 */
[-C--:B0-----:R-:W-:Y:S01]  /*3ec0*/  FMUL R3, R30, R58.reuse ;  /* 0x0000003a1e037220 */ /* 0x081fe20000400000 */
[C---:B------:R-:W-:Y:S01]  /*3ed0*/  ISETP.GT.AND P1, PT, R0.reuse, RZ, P3 ;  /* 0x000000ff0000720c */ /* 0x040fe20001f24270 */
[-C--:B------:R-:W-:Y:S01]  /*3ee0*/  FMUL R53, R53, R58.reuse ;  /* 0x0000003a35357220 */ /* 0x080fe20000400000 */
[----:B------:R-:W-:Y:S01]  /*3ef0*/  ISETP.GT.AND P3, PT, R0, 0x8, P3 ;  /* 0x000000080000780c */ /* 0x000fe20001f64270 */
[-C--:B------:R-:W-:Y:S01]  /*3f00*/  FMUL R11, R54, R58.reuse ;  /* 0x0000003a360b7220 */ /* 0x080fe20000400000 */
[----:B------:R0:W-:Y:S01]  /*3f10*/  @P0 STG.E desc[UR36][R6.64+0x20], R3 ;  /* 0x0000200306000986 */ /* 0x0001e2000c101924 */
[----:B------:R-:W-:Y:S01]  /*3f20*/  ISETP.GT.AND P0, PT, R0, 0x8, P5 ;  /* 0x000000080000780c */ /* 0x000fe20002f04270 */
[-C--:B-1----:R-:W-:Y:S01]  /*3f30*/  FMUL R9, R32, R58.reuse ;  /* 0x0000003a20097220 */ /* 0x082fe20000400000 */
[C---:B------:R-:W-:Y:S01]  /*3f40*/  ISETP.GT.AND P5, PT, R22.reuse, 0x18, PT ;  /* 0x000000181600780c */ /* 0x040fe20003fa4270 */
[----:B------:R-:W-:Y:S01]  /*3f50*/  @P4 STG.E desc[UR36][R6.64+0x24], R31 ;  /* 0x0000241f06004986 */ /* 0x000fe2000c101924 */
[----:B------:R-:W-:Y:S01]  /*3f60*/  ISETP.GT.AND P4, PT, R22, 0x19, PT ;  /* 0x000000191600780c */ /* 0x000fe20003f84270 */
[----:B------:R-:W-:-:S02]  /*3f70*/  FMUL R55, R55, R58 ;  /* 0x0000003a37377220 */ /* 0x000fc40000400000 */
[----:B------:R1:W-:Y:S01]  /*3f80*/  @P2 STG.E desc[UR36][R4.64+0x40], R9 ;  /* 0x0000400904002986 */ /* 0x0003e2000c101924 */
[----:B------:R-:W-:-:S03]  /*3f90*/  ISETP.GT.AND P2, PT, R0, RZ, P5 ;  /* 0x000000ff0000720c */ /* 0x000fc60002f44270 */
[----:B------:R-:W-:Y:S01]  /*3fa0*/  @P1 STG.E desc[UR36][R4.64+0x44], R33 ;  /* 0x0000442104001986 */ /* 0x000fe2000c101924 */
[----:B------:R-:W-:Y:S01]  /*3fb0*/  ISETP.GT.AND P1, PT, R0, RZ, P4 ;  /* 0x000000ff0000720c */ /* 0x000fe20002724270 */
[----:B0-----:R-:W-:Y:S01]  /*3fc0*/  FMUL R3, R34, R58 ;  /* 0x0000003a22037220 */ /* 0x001fe20000400000 */
[----:B------:R-:W-:-:S04]  /*3fd0*/  ISETP.GT.AND P4, PT, R0, 0x8, P4 ;  /* 0x000000080000780c */ /* 0x000fc80002784270 */
[----:B------:R0:W-:Y:S01]  /*3fe0*/  @P0 STG.E desc[UR36][R6.64+0x40], R3 ;  /* 0x0000400306000986 */ /* 0x0001e2000c101924 */
[----:B-1----:R-:W-:Y:S01]  /*3ff0*/  FMUL R9, R36, R58 ;  /* 0x0000003a24097220 */ /* 0x002fe20000400000 */
[----:B------:R-:W-:Y:S02]  /*4000*/  ISETP.GT.AND P0, PT, R0, 0x8, P5 ;  /* 0x000000080000780c */ /* 0x000fe40002f04270 */
[----:B------:R-:W-:Y:S01]  /*4010*/  @P3 STG.E desc[UR36][R6.64+0x44], R35 ;  /* 0x0000442306003986 */ /* 0x000fe2000c101924 */
[----:B------:R-:W-:-:S03]  /*4020*/  ISETP.GT.AND P5, PT, R22, 0x20, PT ;  /* 0x000000201600780c */ /* 0x000fc60003fa4270 */
[----:B------:R1:W-:Y:S01]  /*4030*/  @P2 STG.E desc[UR36][R4.64+0x60], R9 ;  /* 0x0000600904002986 */ /* 0x0003e2000c101924 */
[----:B------:R-:W-:Y:S02]  /*4040*/  ISETP.GT.AND P2, PT, R22, 0x21, PT ;  /* 0x000000211600780c */ /* 0x000fe40003f44270 */
[C---:B------:R-:W-:Y:S01]  /*4050*/  ISETP.GT.AND P3, PT, R0.reuse, RZ, P5 ;  /* 0x000000ff0000720c */ /* 0x040fe20002f64270 */
[----:B------:R-:W-:Y:S01]  /*4060*/  @P1 STG.E desc[UR36][R4.64+0x64], R37 ;  /* 0x0000642504001986 */ /* 0x000fe2000c101924 */
[----:B------:R-:W-:Y:S01]  /*4070*/  ISETP.GT.AND P1, PT, R0, RZ, P2 ;  /* 0x000000ff0000720c */ /* 0x000fe20001724270 */
[----:B0-----:R-:W-:Y:S01]  /*4080*/  FMUL R3, R38, R58 ;  /* 0x0000003a26037220 */ /* 0x001fe20000400000 */
[----:B------:R-:W-:-:S04]  /*4090*/  ISETP.GT.AND P2, PT, R0, 0x8, P2 ;  /* 0x000000080000780c */ /* 0x000fc80001744270 */
[----:B------:R0:W-:Y:S01]  /*40a0*/  @P0 STG.E desc[UR36][R6.64+0x60], R3 ;  /* 0x0000600306000986 */ /* 0x0001e2000c101924 */
[----:B-1----:R-:W-:Y:S01]  /*40b0*/  FMUL R9, R40, R58 ;  /* 0x0000003a28097220 */ /* 0x002fe20000400000 */
[----:B------:R-:W-:Y:S02]  /*40c0*/  ISETP.GT.AND P0, PT, R0, 0x8, P5 ;  /* 0x000000080000780c */ /* 0x000fe40002f04270 */
[----:B------:R-:W-:Y:S04]  /*40d0*/  @P4 STG.E desc[UR36][R6.64+0x64], R39 ;  /* 0x0000642706004986 */ /* 0x000fe8000c101924 */
[----:B------:R1:W-:Y:S01]  /*40e0*/  @P3 STG.E desc[UR36][R4.64+0x80], R9 ;  /* 0x0000800904003986 */ /* 0x0003e2000c101924 */
[----:B------:R-:W-:-:S03]  /*40f0*/  ISETP.GT.AND P3, PT, R22, 0x28, PT ;  /* 0x000000281600780c */ /* 0x000fc60003f64270 */
[----:B------:R-:W-:Y:S01]  /*4100*/  @P1 STG.E desc[UR36][R4.64+0x84], R41 ;  /* 0x0000842904001986 */ /* 0x000fe2000c101924 */
[----:B------:R-:W-:Y:S01]  /*4110*/  ISETP.GT.AND P1, PT, R22, 0x29, PT ;  /* 0x000000291600780c */ /* 0x000fe20003f24270 */
[-C--:B0-----:R-:W-:Y:S01]  /*4120*/  FMUL R3, R42, R58.reuse ;  /* 0x0000003a2a037220 */ /* 0x081fe20000400000 */
[C---:B------:R-:W-:Y:S02]  /*4130*/  ISETP.GT.AND P5, PT, R0.reuse, RZ, P3 ;  /* 0x000000ff0000720c */ /* 0x040fe40001fa4270 */
[----:B------:R-:W-:Y:S02]  /*4140*/  ISETP.GT.AND P4, PT, R0, RZ, P1 ;  /* 0x000000ff0000720c */ /* 0x000fe40000f84270 */
[----:B------:R0:W-:Y:S01]  /*4150*/  @P0 STG.E desc[UR36][R6.64+0x80], R3 ;  /* 0x0000800306000986 */ /* 0x0001e2000c101924 */
[----:B-1----:R-:W-:Y:S01]  /*4160*/  FMUL R9, R44, R58 ;  /* 0x0000003a2c097220 */ /* 0x002fe20000400000 */
[----:B------:R-:W-:Y:S02]  /*4170*/  ISETP.GT.AND P3, PT, R0, 0x8, P3 ;  /* 0x000000080000780c */ /* 0x000fe40001f64270 */
[----:B------:R-:W-:Y:S01]  /*4180*/  @P2 STG.E desc[UR36][R6.64+0x84], R43 ;  /* 0x0000842b06002986 */ /* 0x000fe2000c101924 */
[----:B------:R-:W-:-:S02]  /*4190*/  ISETP.GT.AND P0, PT, R22, 0x30, PT ;  /* 0x000000301600780c */ /* 0x000fc40003f04270 */
[----:B------:R-:W-:Y:S02]  /*41a0*/  ISETP.GT.AND P1, PT, R0, 0x8, P1 ;  /* 0x000000080000780c */ /* 0x000fe40000f24270 */
[----:B------:R-:W-:Y:S01]  /*41b0*/  ISETP.GT.AND P2, PT, R22, 0x31, PT ;  /* 0x000000311600780c */ /* 0x000fe20003f44270 */
[----:B------:R1:W-:Y:S01]  /*41c0*/  @P5 STG.E desc[UR36][R4.64+0xa0], R9 ;  /* 0x0000a00904005986 */ /* 0x0003e2000c101924 */
[----:B------:R-:W-:Y:S01]  /*41d0*/  ISETP.GT.AND P5, PT, R0, RZ, P0 ;  /* 0x000000ff0000720c */ /* 0x000fe200007a4270 */
[-C--:B0-----:R-:W-:Y:S01]  /*41e0*/  FMUL R3, R46, R58.reuse ;  /* 0x0000003a2e037220 */ /* 0x081fe20000400000 */
[C---:B------:R-:W-:Y:S01]  /*41f0*/  ISETP.GT.AND P0, PT, R0.reuse, 0x8, P0 ;  /* 0x000000080000780c */ /* 0x040fe20000704270 */
[----:B------:R-:W-:Y:S01]  /*4200*/  @P4 STG.E desc[UR36][R4.64+0xa4], R45 ;  /* 0x0000a42d04004986 */ /* 0x000fe2000c101924 */
[C---:B------:R-:W-:Y:S02]  /*4210*/  ISETP.GT.AND P4, PT, R0.reuse, RZ, P2 ;  /* 0x000000ff0000720c */ /* 0x040fe40001784270 */
[----:B------:R-:W-:Y:S01]  /*4220*/  ISETP.GT.AND P2, PT, R0, 0x8, P2 ;  /* 0x000000080000780c */ /* 0x000fe20001744270 */
[----:B------:R0:W-:Y:S01]  /*4230*/  @P3 STG.E desc[UR36][R6.64+0xa0], R3 ;  /* 0x0000a00306003986 */ /* 0x0001e2000c101924 */
[----:B------:R-:W-:Y:S01]  /*4240*/  ISETP.GT.AND P3, PT, R22, 0x39, PT ;  /* 0x000000391600780c */ /* 0x000fe20003f64270 */
[----:B-1----:R-:W-:-:S02]  /*4250*/  FMUL R9, R48, R58 ;  /* 0x0000003a30097220 */ /* 0x002fc40000400000 */
[----:B------:R-:W-:Y:S01]  /*4260*/  @P1 STG.E desc[UR36][R6.64+0xa4], R47 ;  /* 0x0000a42f06001986 */ /* 0x000fe2000c101924 */
[----:B------:R-:W-:-:S03]  /*4270*/  ISETP.GT.AND P1, PT, R22, 0x38, PT ;  /* 0x000000381600780c */ /* 0x000fc60003f24270 */
[----:B------:R1:W-:Y:S01]  /*4280*/  @P5 STG.E desc[UR36][R4.64+0xc0], R9 ;  /* 0x0000c00904005986 */ /* 0x0003e2000c101924 */
[----:B------:R-:W-:Y:S01]  /*4290*/  ISETP.GT.AND P5, PT, R0, RZ, P3 ;  /* 0x000000ff0000720c */ /* 0x000fe20001fa4270 */
[-C--:B0-----:R-:W-:Y:S02]  /*42a0*/  FMUL R3, R50, R58.reuse ;  /* 0x0000003a32037220 */ /* 0x081fe40000400000 */
[----:B------:R-:W-:Y:S01]  /*42b0*/  @P4 STG.E desc[UR36][R4.64+0xc4], R49 ;  /* 0x0000c43104004986 */ /* 0x000fe2000c101924 */
[C---:B------:R-:W-:Y:S02]  /*42c0*/  ISETP.GT.AND P4, PT, R0.reuse, RZ, P1 ;  /* 0x000000ff0000720c */ /* 0x040fe40000f84270 */
[C---:B------:R-:W-:Y:S01]  /*42d0*/  ISETP.GT.AND P1, PT, R0.reuse, 0x8, P1 ;  /* 0x000000080000780c */ /* 0x040fe20000f24270 */
[----:B------:R-:W-:Y:S01]  /*42e0*/  @P0 STG.E desc[UR36][R6.64+0xc0], R3 ;  /* 0x0000c00306000986 */ /* 0x000fe2000c101924 */
[----:B------:R-:W-:Y:S01]  /*42f0*/  ISETP.GT.AND P3, PT, R0, 0x8, P3 ;  /* 0x000000080000780c */ /* 0x000fe20001f64270 */
[----:B-1----:R-:W-:-:S02]  /*4300*/  FMUL R9, R52, R58 ;  /* 0x0000003a34097220 */ /* 0x002fc40000400000 */
[----:B------:R-:W-:Y:S06]  /*4310*/  @P2 STG.E desc[UR36][R6.64+0xc4], R51 ;  /* 0x0000c43306002986 */ /* 0x000fec000c101924 */
[----:B------:R-:W-:Y:S04]  /*4320*/  @P4 STG.E desc[UR36][R4.64+0xe0], R9 ;  /* 0x0000e00904004986 */ /* 0x000fe8000c101924 */
[----:B------:R0:W-:Y:S02]  /*4330*/  @P5 STG.E desc[UR36][R4.64+0xe4], R53 ;  /* 0x0000e43504005986 */ /* 0x0001e4000c101924 */
[----:B0-----:R-:W-:-:S02]  /*4340*/  @P1 IMAD.MOV.U32 R4, RZ, RZ, R6 ;  /* 0x000000ffff041224 */ /* 0x001fc400078e0006 */
[----:B------:R-:W-:-:S05]  /*4350*/  @P1 IMAD.MOV.U32 R5, RZ, RZ, R7 ;  /* 0x000000ffff051224 */ /* 0x000fca00078e0007 */
[----:B------:R0:W-:Y:S04]  /*4360*/  @P1 STG.E desc[UR36][R4.64+0xe0], R11 ;  /* 0x0000e00b04001986 */ /* 0x0001e8000c101924 */
[----:B------:R0:W-:Y:S02]  /*4370*/  @P3 STG.E desc[UR36][R6.64+0xe4], R55 ;  /* 0x0000e43706003986 */ /* 0x0001e4000c101924 */
.L_x_100:
[----:B------:R-:W-:Y:S05]  /*4380*/  BSYNC B0 ;  /* 0x0000000000007941 */ /* 0x000fea0003800000 */
.L_x_38:
[----:B0-2---:R-:W2:Y:S01]  /*4390*/  LDL.64 R4, [R1] ;  /* 0x0000000001047983 */ /* 0x005ea20000100a00 */
[----:B------:R-:W-:Y:S01]  /*43a0*/  ULDC.64 UR4, c[0x0][0x650] ;  /* 0x0001940000047ab9 */ /* 0x000fe20000000a00 */
[----:B------:R-:W-:Y:S02]  /*43b0*/  IMAD.U32 R0, RZ, RZ, UR44 ;  /* 0x0000002cff007e24 */ /* 0x000fe4000f8e00ff */
[----:B------:R-:W-:Y:S02]  /*43c0*/  IMAD.MOV.U32 R22, RZ, RZ, -0x1 ;  /* 0xffffffffff167424 */ /* 0x000fe400078e00ff */
[----:B------:R0:W-:Y:S01]  /*43d0*/  SYNCS.ARRIVE.TRANS64.A1T0 RZ, [R0+UR48], RZ ;  /* 0x000000ff00ff79a7 */ /* 0x0001e20008100030 */
[----:B------:R-:W-:Y:S02]  /*43e0*/  IMAD.MOV.U32 R18, RZ, RZ, -0x1 ;  /* 0xffffffffff127424 */ /* 0x000fe400078e00ff */
[----:B------:R-:W-:Y:S01]  /*43f0*/  IMAD.MOV.U32 R19, RZ, RZ, -0x1 ;  /* 0xffffffffff137424 */ /* 0x000fe200078e00ff */
[----:B0-----:R-:W-:-:S02]  /*4400*/  PRMT R0, RZ, 0x7610, R0 ;  /* 0x00007610ff007816 */ /* 0x001fc40000000000 */
[----:B--2---:R-:W-:-:S05]  /*4410*/  LEA R16, P0, R4, R16, 0x1 ;  /* 0x0000001004107211 */ /* 0x004fca00078008ff */
[----:B------:R-:W-:Y:S01]  /*4420*/  IMAD.X R17, R68, 0x1, R17, P0 ;  /* 0x0000000144117824 */ /* 0x000fe200000e0611 */
[----:B------:R-:W-:-:S04]  /*4430*/  ISETP.GE.U32.AND P0, PT, R16, UR4, PT ;  /* 0x0000000410007c0c */ /* 0x000fc8000bf06070 */
[----:B------:R-:W-:-:S13]  /*4440*/  ISETP.GE.U32.AND.EX P0, PT, R17, UR5, PT, P0 ;  /* 0x0000000511007c0c */ /* 0x000fda000bf06100 */
[----:B------:R-:W-:Y:S05]  /*4450*/  @P0 BRA `(.L_x_101) ;  /* 0x00000004004c0947 */ /* 0x000fea0003800000 */
[----:B---3--:R-:W0:Y:S01]  /*4460*/  LDC.64 R10, c[0x0][0x628] ;  /* 0x00018a00ff0a7b82 */ /* 0x008e220000000a00 */
[----:B------:R-:W2:Y:S01]  /*4470*/  S2R R12, SR_CTAID.X ;  /* 0x00000000000c7919 */ /* 0x000ea20000002500 */
[----:B-1--4-:R-:W-:Y:S02]  /*4480*/  IMAD.MOV.U32 R8, RZ, RZ, R16 ;  /* 0x000000ffff087224 */ /* 0x012fe400078e0010 */
[----:B------:R-:W-:Y:S01]  /*4490*/  IMAD.MOV.U32 R9, RZ, RZ, R17 ;  /* 0x000000ffff097224 */ /* 0x000fe200078e0011 */
[----:B------:R-:W1:Y:S03]  /*44a0*/  S2R R18, SR_CTAID.Y ;  /* 0x0000000000127919 */ /* 0x000e660000002600 */
[----:B------:R-:W3:Y:S08]  /*44b0*/  LDC R0, c[0x0][0x630] ;  /* 0x00018c00ff007b82 */ /* 0x000ef00000000800 */
[----:B------:R-:W4:Y:S01]  /*44c0*/  LDC.64 R14, c[0x0][0x620] ;  /* 0x00018800ff0e7b82 */ /* 0x000f220000000a00 */
[----:B0-----:R-:W-:-:S04]  /*44d0*/  ISETP.NE.U32.AND P0, PT, R10, RZ, PT ;  /* 0x000000ff0a00720c */ /* 0x001fc80003f05070 */
[----:B------:R-:W-:-:S13]  /*44e0*/  ISETP.NE.AND.EX P0, PT, R11, RZ, PT, P0 ;  /* 0x000000ff0b00720c */ /* 0x000fda0003f05300 */
[----:B-1234-:R-:W-:Y:S05]  /*44f0*/  @!P0 BRA `(.L_x_102) ;  /* 0x0000000000288947 */ /* 0x01efea0003800000 */
[----:B------:R-:W0:Y:S02]  /*4500*/  LDC R3, c[0x0][0x634] ;  /* 0x00018d00ff037b82 */ /* 0x000e240000000800 */
[----:B0-----:R-:W-:-:S05]  /*4510*/  IADD3 R3, P0, R16, R3, RZ ;  /* 0x0000000310037210 */ /* 0x001fca0007f1e0ff */
        /* <DEDUP_REMOVED lines=8> */
.L_x_102:
[-CC-:B------:R-:W-:Y:S01]  /*45a0*/  SHF.R.U64 R19, R8, R0.reuse, R9.reuse ;  /* 0x0000000008137219 */ /* 0x180fe20000001209 */
[----:B------:R-:W0:Y:S01]  /*45b0*/  LDC.64 R24, c[0x0][0x640] ;  /* 0x00019000ff187b82 */ /* 0x000e220000000a00 */
[----:B------:R-:W-:Y:S01]  /*45c0*/  SHF.R.U32.HI R0, RZ, R0, R9 ;  /* 0x00000000ff007219 */ /* 0x000fe20000011609 */
[----:B------:R-:W-:Y:S01]  /*45d0*/  ULDC UR4, c[0x0][0x150] ;  /* 0x0000540000047ab9 */ /* 0x000fe20000000800 */
[----:B------:R-:W-:Y:S02]  /*45e0*/  IADD3 R3, P0, RZ, -R19, RZ ;  /* 0x80000013ff037210 */ /* 0x000fe40007f1e0ff */
[----:B------:R-:W-:-:S03]  /*45f0*/  I2FP.F32.U32 R7, R12 ;  /* 0x0000000c00077245 */ /* 0x000fc60000201000 */
[----:B------:R-:W1:Y:S01]  /*4600*/  LDC R6, c[0x0][0x618] ;  /* 0x00018600ff067b82 */ /* 0x000e620000000800 */
[----:B------:R-:W-:Y:S02]  /*4610*/  IMAD.X R5, RZ, RZ, ~R0, P0 ;  /* 0x000000ffff057224 */ /* 0x000fe400000e0e00 */
[----:B------:R-:W-:Y:S01]  /*4620*/  FMUL R7, R7, UR4 ;  /* 0x0000000407077c20 */ /* 0x000fe20008400000 */
[----:B------:R-:W-:Y:S01]  /*4630*/  ULDC UR4, c[0x0][0x154] ;  /* 0x0000550000047ab9 */ /* 0x000fe20000000800 */
[-C--:B------:R-:W-:Y:S02]  /*4640*/  IMAD R0, R5, R14.reuse, RZ ;  /* 0x0000000e05007224 */ /* 0x080fe400078e02ff */
[C---:B------:R-:W-:Y:S01]  /*4650*/  IMAD.WIDE.U32 R4, R3.reuse, R14, R16 ;  /* 0x0000000e03047225 */ /* 0x040fe200078e0010 */
[----:B------:R-:W2:Y:S01]  /*4660*/  LDC R8, c[0x0][0x608] ;  /* 0x00018200ff087b82 */ /* 0x000ea20000000800 */
[----:B------:R-:W3:Y:S02]  /*4670*/  F2I.U32.TRUNC.NTZ R7, R7 ;  /* 0x0000000700077305 */ /* 0x000ee4000020f000 */
[----:B------:R-:W-:Y:S01]  /*4680*/  IMAD R3, R3, R15, R0 ;  /* 0x0000000f03037224 */ /* 0x000fe200078e0200 */
[----:B------:R-:W-:-:S03]  /*4690*/  I2FP.F32.U32 R0, R18 ;  /* 0x0000001200007245 */ /* 0x000fc60000201000 */
[----:B------:R-:W-:Y:S01]  /*46a0*/  IMAD.IADD R3, R5, 0x1, R3 ;  /* 0x0000000105037824 */ /* 0x000fe200078e0203 */
[----:B------:R-:W4:Y:S01]  /*46b0*/  LDC R11, c[0x0][0x658] ;  /* 0x00019600ff0b7b82 */ /* 0x000f220000000800 */
[----:B0-----:R-:W-:-:S04]  /*46c0*/  ISETP.NE.U32.AND P0, PT, R24, RZ, PT ;  /* 0x000000ff1800720c */ /* 0x001fc80003f05070 */
[----:B------:R-:W-:-:S03]  /*46d0*/  ISETP.NE.AND.EX P0, PT, R25, RZ, PT, P0 ;  /* 0x000000ff1900720c */ /* 0x000fc60003f05300 */
[----:B------:R-:W0:Y:S01]  /*46e0*/  LDC R9, c[0x0][0x144] ;  /* 0x00005100ff097b82 */ /* 0x000e220000000800 */
[-C--:B-1----:R-:W-:Y:S01]  /*46f0*/  SHF.R.U64 R10, R4, R6.reuse, R3 ;  /* 0x00000006040a7219 */ /* 0x082fe20000001203 */
[----:B---3--:R-:W-:Y:S01]  /*4700*/  IMAD.MOV R7, RZ, RZ, -R7 ;  /* 0x000000ffff077224 */ /* 0x008fe200078e0a07 */
[----:B------:R-:W-:Y:S01]  /*4710*/  SHF.R.U32.HI R3, RZ, R6, R3 ;  /* 0x00000006ff037219 */ /* 0x000fe20000011603 */
[----:B------:R-:W-:-:S04]  /*4720*/  FMUL R6, R0, UR4 ;  /* 0x0000000400067c20 */ /* 0x000fc80008400000 */
[----:B------:R-:W1:Y:S01]  /*4730*/  LDC R21, c[0x0][0x148] ;  /* 0x00005200ff157b82 */ /* 0x000e620000000800 */
[----:B------:R3:W0:Y:S01]  /*4740*/  F2I.U32.TRUNC.NTZ R14, R6 ;  /* 0x00000006000e7305 */ /* 0x000622000020f000 */
[-CC-:B--2---:R-:W-:Y:S02]  /*4750*/  SHF.R.U64 R13, R10, R8.reuse, R3.reuse ;  /* 0x000000080a0d7219 */ /* 0x184fe40000001203 */
[----:B------:R-:W-:-:S04]  /*4760*/  SHF.R.U32.HI R0, RZ, R8, R3 ;  /* 0x00000008ff007219 */ /* 0x000fc80000011603 */
[----:B------:R-:W2:Y:S01]  /*4770*/  LDC R20, c[0x0][0x648] ;  /* 0x00019200ff147b82 */ /* 0x000ea20000000800 */
[-CC-:B----4-:R-:W-:Y:S02]  /*4780*/  SHF.R.U64 R15, R13, R11.reuse, R0.reuse ;  /* 0x0000000b0d0f7219 */ /* 0x190fe40000001200 */
[----:B------:R-:W-:-:S03]  /*4790*/  SHF.R.U32.HI R5, RZ, R11, R0 ;  /* 0x0000000bff057219 */ /* 0x000fc60000011600 */
[----:B------:R-:W-:Y:S02]  /*47a0*/  IMAD.MOV.U32 R4, RZ, RZ, R15 ;  /* 0x000000ffff047224 */ /* 0x000fe400078e000f */
[----:B------:R-:W4:Y:S01]  /*47b0*/  LDC R26, c[0x0][0x638] ;  /* 0x00018e00ff1a7b82 */ /* 0x000f220000000800 */
[----:B0-----:R-:W-:-:S07]  /*47c0*/  IMAD R22, R9, R7, R12 ;  /* 0x0000000709167224 */ /* 0x001fce00078e020c */
[----:B------:R-:W0:Y:S08]  /*47d0*/  LDC R27, c[0x0][0x610] ;  /* 0x00018400ff1b7b82 */ /* 0x000e300000000800 */
[----:B------:R-:W0:Y:S01]  /*47e0*/  LDC R28, c[0x0][0x600] ;  /* 0x00018000ff1c7b82 */ /* 0x000e220000000800 */
[----:B-123--:R-:W-:Y:S05]  /*47f0*/  @!P0 BRA `(.L_x_103) ;  /* 0x0000000000288947 */ /* 0x00efea0003800000 */
[----:B------:R-:W1:Y:S02]  /*4800*/  LDC R0, c[0x0][0x64c] ;  /* 0x00019300ff007b82 */ /* 0x000e640000000800 */
[----:B-1----:R-:W-:-:S05]  /*4810*/  IADD3 R3, P0, R15, R0, RZ ;  /* 0x000000000f037210 */ /* 0x002fca0007f1e0ff */
        /* <DEDUP_REMOVED lines=8> */
.L_x_103:
[----:B------:R-:W-:Y:S01]  /*48a0*/  ISETP.NE.AND P0, PT, R2, 0x1, PT ;  /* 0x000000010200780c */ /* 0x000fe20003f05270 */
[----:B------:R-:W-:Y:S01]  /*48b0*/  IMAD.MOV R14, RZ, RZ, -R14 ;  /* 0x000000ffff0e7224 */ /* 0x000fe200078e0a0e */
[----:B------:R-:W-:Y:S02]  /*48c0*/  SHF.R.U64 R0, R4, R20, R5 ;  /* 0x0000001404007219 */ /* 0x000fe40000001205 */
[----:B------:R-:W-:Y:S02]  /*48d0*/  LOP3.LUT R3, R13, R70, RZ, 0xc0, !PT ;  /* 0x000000460d037212 */ /* 0x000fe400078ec0ff */
[----:B------:R-:W-:Y:S01]  /*48e0*/  LOP3.LUT R5, R10, R69, RZ, 0xc0, !PT ;  /* 0x000000450a057212 */ /* 0x000fe200078ec0ff */
[----:B------:R-:W-:Y:S02]  /*48f0*/  IMAD.MOV R4, RZ, RZ, -R0 ;  /* 0x000000ffff047224 */ /* 0x000fe400078e0a00 */
[----:B------:R-:W-:Y:S02]  /*4900*/  IMAD R3, R66, R0, R3 ;  /* 0x0000000042037224 */ /* 0x000fe400078e0203 */
[----:B----4-:R-:W-:-:S02]  /*4910*/  IMAD R0, R4, R26, R15 ;  /* 0x0000001a04007224 */ /* 0x010fc400078e020f */
[----:B------:R-:W-:Y:S02]  /*4920*/  @P0 IMAD R22, R21, R14, R18 ;  /* 0x0000000e15160224 */ /* 0x000fe400078e0212 */
[----:B------:R-:W-:Y:S02]  /*4930*/  IMAD.MOV.U32 R4, RZ, RZ, 0x1 ;  /* 0x00000001ff047424 */ /* 0x000fe400078e00ff */
[----:B0-----:R-:W-:Y:S02]  /*4940*/  IMAD R22, R3, R27, R22 ;  /* 0x0000001b03167224 */ /* 0x001fe400078e0216 */
[----:B------:R-:W-:Y:S01]  /*4950*/  IMAD R3, R0, R28, R5 ;  /* 0x0000001c00037224 */ /* 0x000fe200078e0205 */
[----:B------:R-:W-:-:S04]  /*4960*/  PRMT R0, R4, 0x7610, R0 ;  /* 0x0000761004007816 */ /* 0x000fc80000000000 */
[----:B------:R-:W-:Y:S02]  /*4970*/  SEL R18, R3, R22, !P0 ;  /* 0x0000001603127207 */ /* 0x000fe40004000000 */
[----:B------:R-:W-:-:S07]  /*4980*/  SEL R22, R22, R3, !P0 ;  /* 0x0000000316167207 */ /* 0x000fce0004000000 */
.L_x_101:
[----:B------:R-:W-:Y:S01]  /*4990*/  UIMAD.WIDE.U32 UR4, UR38, 0x24924925, URZ ;  /* 0x24924925260478a5 */ /* 0x000fe2000f8e003f */
[----:B------:R-:W-:Y:S02]  /*49a0*/  LOP3.LUT P0, RZ, R0, 0xff, RZ, 0xc0, !PT ;  /* 0x000000ff00ff7812 */ /* 0x000fe4000780c0ff */
[----:B------:R-:W-:Y:S01]  /*49b0*/  LOP3.LUT R77, R77, 0x1, RZ, 0x3c, !PT ;  /* 0x000000014d4d7812 */ /* 0x000fe200078e3cff */
[----:B------:R-:W-:-:S04]  /*49c0*/  UIADD3 UR4, UR38, -UR5, URZ ;  /* 0x8000000526047290 */ /* 0x000fc8000fffe03f */
[----:B------:R-:W-:-:S04]  /*49d0*/  ULEA.HI UR4, UR4, UR5, URZ, 0x1f ;  /* 0x0000000504047291 */ /* 0x000fc8000f8ff83f */
[----:B------:R-:W-:-:S04]  /*49e0*/  USHF.R.U32.HI UR4, URZ, 0x2, UR4 ;  /* 0x000000023f047899 */ /* 0x000fc80008011604 */
[----:B------:R-:W-:Y:S01]  /*49f0*/  UIMAD UR38, UR4, -0x7, UR38 ;  /* 0xfffffff9042678a4 */ /* 0x000fe2000f8e0226 */
[----:B------:R-:W-:Y:S11]  /*4a00*/  @P0 BRA `(.L_x_104) ;  /* 0xffffffcc009c0947 */ /* 0x000ff6000383ffff */
[----:B------:R-:W-:Y:S05]  /*4a10*/  EXIT ;  /* 0x000000000000794d */ /* 0x000fea0003800000 */
.L_x_17:
[----:B------:R-:W-:-:S08]  /*4a20*/  ISETP.NE.AND P0, PT, R9, RZ, PT ;  /* 0x000000ff0900720c */ /* 0x000fd00003f05270 */
[----:B0-----:R-:W0:-:S00]  /*4a30*/  USETMAXREG.DEALLOC.CTAPOOL 0x28 ;  /* 0x00000028000079c8 */ /* 0x001e0000080e0500 */
[----:B------:R-:W-:Y:S05]  /*4a40*/  @P0 EXIT ;  /* 0x000000000000094d */ /* 0x000fea0003800000 */
[----:B0-----:R-:W-:Y:S01]  /*4a50*/  LOP3.LUT P0, RZ, R3, 0xff, RZ, 0xc0, !PT ;  /* 0x000000ff03ff7812 */ /* 0x001fe2000780c0ff */
[----:B------:R-:W-:Y:S02]  /*4a60*/  IMAD.MOV.U32 R3, RZ, RZ, 0x1 ;  /* 0x00000001ff037424 */ /* 0x000fe400078e00ff */
[----:B------:R-:W-:-:S10]  /*4a70*/  IMAD.MOV.U32 R8, RZ, RZ, RZ ;  /* 0x000000ffff087224 */ /* 0x000fd400078e00ff */
[----:B------:R-:W-:Y:S05]  /*4a80*/  @!P0 BRA `(.L_x_105) ;  /* 0x0000000c009c8947 */ /* 0x000fea0003800000 */
[----:B------:R-:W0:Y:S01]  /*4a90*/  S2UR UR5, SR_CgaCtaId ;  /* 0x00000000000579c3 */ /* 0x000e220000008800 */
[----:B------:R-:W-:Y:S01]  /*4aa0*/  UMOV UR7, 0x1 ;  /* 0x0000000100077882 */ /* 0x000fe20000000000 */
[----:B------:R-:W-:Y:S01]  /*4ab0*/  LOP3.LUT P0, RZ, R4, 0x1f, RZ, 0xc0, !PT ;  /* 0x0000001f04ff7812 */ /* 0x000fe2000780c0ff */
[----:B------:R-:W-:Y:S01]  /*4ac0*/  ULDC UR14, c[0x0][0x658] ;  /* 0x00019600000e7ab9 */ /* 0x000fe20000000800 */
[----:B------:R-:W-:Y:S01]  /*4ad0*/  UMOV UR6, 0xffffffff ;  /* 0xffffffff00067882 */ /* 0x000fe20000000000 */
[----:B------:R-:W-:Y:S01]  /*4ae0*/  BSSY B0, `(.L_x_105) ;  /* 0x00000e1000007945 */ /* 0x000fe20003800000 */
[----:B------:R-:W-:Y:S01]  /*4af0*/  USHF.L.U32 UR6, UR6, UR14, URZ ;  /* 0x0000000e06067299 */ /* 0x000fe2000800063f */
[C---:B------:R-:W-:Y:S01]  /*4b00*/  ISETP.NE.AND P2, PT, R5.reuse, RZ, PT ;  /* 0x000000ff0500720c */ /* 0x040fe20003f45270 */
[----:B------:R-:W-:Y:S01]  /*4b10*/  IMAD.MOV.U32 R10, RZ, RZ, 0x1 ;  /* 0x00000001ff0a7424 */ /* 0x000fe200078e00ff */
[----:B------:R-:W-:Y:S01]  /*4b20*/  ISETP.NE.OR P0, PT, R5, RZ, !P0 ;  /* 0x000000ff0500720c */ /* 0x000fe20004705670 */
[----:B------:R-:W-:Y:S01]  /*4b30*/  IMAD.MOV.U32 R3, RZ, RZ, 0x1 ;  /* 0x00000001ff037424 */ /* 0x000fe200078e00ff */
[----:B------:R-:W-:Y:S01]  /*4b40*/  LOP3.LUT R9, R23, 0x2, RZ, 0xfc, !PT ;  /* 0x0000000217097812 */ /* 0x000fe200078efcff */
[----:B------:R-:W-:Y:S01]  /*4b50*/  IMAD.MOV.U32 R8, RZ, RZ, RZ ;  /* 0x000000ffff087224 */ /* 0x000fe200078e00ff */
[----:B------:R-:W-:Y:S01]  /*4b60*/  ULDC UR13, c[0x0][0x600] ;  /* 0x00018000000d7ab9 */ /* 0x000fe20000000800 */
[----:B------:R-:W-:Y:S01]  /*4b70*/  UMOV UR23, 0x55 ;  /* 0x0000005500177882 */ /* 0x000fe20000000000 */
[----:B------:R-:W-:-:S02]  /*4b80*/  UIADD3 UR42, UR40, 0x1, URZ ;  /* 0x00000001282a7890 */ /* 0x000fc4000fffe03f */
[----:B------:R-:W-:Y:S02]  /*4b90*/  UIADD3 UR13, UR13, -0x1, URZ ;  /* 0xffffffff0d0d7890 */ /* 0x000fe4000fffe03f */
[----:B------:R-:W-:Y:S02]  /*4ba0*/  USHF.L.U32 UR14, UR7, UR14, URZ ;  /* 0x0000000e070e7299 */ /* 0x000fe4000800063f */
[----:B------:R-:W-:Y:S01]  /*4bb0*/  ULOP3.LUT UR21, URZ, UR6, URZ, 0x33, !UPT ;  /* 0x000000063f157292 */ /* 0x000fe2000f8e333f */
[----:B------:R-:W-:Y:S01]  /*4bc0*/  ULDC.64 UR30, c[0x0][0x198] ;  /* 0x00006600001e7ab9 */ /* 0x000fe20000000a00 */
[----:B0-----:R-:W-:Y:S02]  /*4bd0*/  ULOP3.LUT UR4, UR5, 0x1, URZ, 0xc0, !UPT ;  /* 0x0000000105047892 */ /* 0x001fe4000f8ec03f */
[----:B------:R-:W-:Y:S02]  /*4be0*/  USHF.R.U32.HI UR41, URZ, 0x1, UR5 ;  /* 0x000000013f297899 */ /* 0x000fe40008011605 */
[----:B------:R-:W-:-:S02]  /*4bf0*/  USHF.L.U32 UR15, UR5, 0x5, URZ ;  /* 0x00000005050f7899 */ /* 0x000fc4000800063f */
[----:B------:R-:W-:Y:S02]  /*4c00*/  USHF.L.U32 UR37, UR5, 0xa, URZ ;  /* 0x0000000a05257899 */ /* 0x000fe4000800063f */
[----:B------:R-:W-:Y:S02]  /*4c10*/  ULOP3.LUT UR5, UR5, 0xfffffffe, URZ, 0xc0, !UPT ;  /* 0xfffffffe05057892 */ /* 0x000fe4000f8ec03f */
[----:B------:R-:W-:Y:S02]  /*4c20*/  UISETP.GT.U32.AND UP0, UPT, UR4, 0xffff, UPT ;  /* 0x0000ffff0400788c */ /* 0x000fe4000bf04070 */
[----:B------:R-:W-:Y:S02]  /*4c30*/  USHF.L.U32 UR22, UR7, UR5, URZ ;  /* 0x0000000507167299 */ /* 0x000fe4000800063f */
[----:B------:R-:W-:Y:S02]  /*4c40*/  ULOP3.LUT UR5, UR5, 0x1, URZ, 0xfc, !UPT ;  /* 0x0000000105057892 */ /* 0x000fe4000f8efc3f */
[----:B------:R-:W-:-:S02]  /*4c50*/  USEL UR4, UR4, 0xffff, !UP0 ;  /* 0x0000ffff04047887 */ /* 0x000fc4000c000000 */
[----:B------:R-:W-:Y:S02]  /*4c60*/  USHF.L.U32 UR5, UR7, UR5, URZ ;  /* 0x0000000507057299 */ /* 0x000fe4000800063f */
[----:B------:R-:W-:Y:S02]  /*4c70*/  ULOP3.LUT UR4, UR4, 0xffff, URZ, 0xc0, !UPT ;  /* 0x0000ffff04047892 */ /* 0x000fe4000f8ec03f */
[----:B------:R-:W-:Y:S02]  /*4c80*/  ULOP3.LUT UR15, UR15, 0x20, URZ, 0xc0, !UPT ;  /* 0x000000200f0f7892 */ /* 0x000fe4000f8ec03f */
[----:B------:R-:W-:Y:S02]  /*4c90*/  ULOP3.LUT UR22, UR22, UR5, URZ, 0xfc, !UPT ;  /* 0x0000000516167292 */ /* 0x000fe4000f8efc3f */
[----:B------:R-:W-:-:S12]  /*4ca0*/  USHF.L.U32 UR23, UR23, UR4, URZ ;  /* 0x0000000417177299 */ /* 0x000fd8000800063f */
.L_x_117:
[----:B------:R-:W-:-:S03]  /*4cb0*/  UMOV UR4, 0xffffffff ;  /* 0xffffffff00047882 */ /* 0x000fc60000000000 */
[----:B------:R-:W-:Y:S05]  /*4cc0*/  BRA.DIV UR4, `(.L_x_106) ;  /* 0x0000001204947947 */ /* 0x000fea000b800000 */
[----:B------:R-:W-:-:S13]  /*4cd0*/  ELECT P6, URZ, PT ;  /* 0x00000000003f782f */ /* 0x000fda00038c0000 */
.L_x_133:
[----:B------:R-:W0:Y:S01]  /*4ce0*/  LDC R4, c[0x0][0x28c] ;  /* 0x0000a300ff047b82 */ /* 0x000e220000000800 */
[----:B------:R-:W-:Y:S01]  /*4cf0*/  BSSY B1, `(.L_x_107) ;  /* 0x0000049000017945 */ /* 0x000fe20003800000 */
[----:B0-----:R-:W-:-:S13]  /*4d00*/  ISETP.LT.OR P6, PT, R4, 0x1, !P6 ;  /* 0x000000010400780c */ /* 0x001fda00077c1670 */
[----:B------:R-:W-:Y:S05]  /*4d10*/  @P6 BRA `(.L_x_108) ;  /* 0x0000000400186947 */ /* 0x000fea0003800000 */
[----:B------:R-:W-:Y:S01]  /*4d20*/  LEA R22, R22, UR41, 0x2 ;  /* 0x0000002916167c11 */ /* 0x000fe2000f8e10ff */
[----:B------:R-:W-:Y:S01]  /*4d30*/  IMAD.MOV.U32 R13, RZ, RZ, RZ ;  /* 0x000000ffff0d7224 */ /* 0x000fe200078e00ff */
[----:B------:R-:W-:Y:S01]  /*4d40*/  LEA R18, R18, UR15, 0x6 ;  /* 0x0000000f12127c11 */ /* 0x000fe2000f8e30ff */
[----:B------:R-:W-:Y:S02]  /*4d50*/  IMAD.U32 R14, RZ, RZ, UR42 ;  /* 0x0000002aff0e7e24 */ /* 0x000fe4000f8e00ff */
[----:B------:R-:W-:Y:S02]  /*4d60*/  IMAD.MOV.U32 R4, RZ, RZ, R3 ;  /* 0x000000ffff047224 */ /* 0x000fe400078e0003 */
[----:B------:R-:W-:Y:S02]  /*4d70*/  IMAD.MOV.U32 R5, RZ, RZ, R8 ;  /* 0x000000ffff057224 */ /* 0x000fe400078e0008 */
[----:B------:R-:W-:-:S07]  /*4d80*/  IMAD.SHL.U32 R22, R22, 0x10, RZ ;  /* 0x0000001016167824 */ /* 0x000fce00078e00ff */
.L_x_112:
[----:B------:R-:W0:Y:S01]  /*4d90*/  S2R R7, SR_CgaCtaId ;  /* 0x0000000000077919 */ /* 0x000e220000008800 */
[----:B------:R-:W-:-:S04]  /*4da0*/  MOV R6, 0x400 ;  /* 0x0000040000067802 */ /* 0x000fc80000000f00 */
[----:B0-----:R-:W-:Y:S02]  /*4db0*/  LEA R12, R7, R6, 0x18 ;  /* 0x00000006070c7211 */ /* 0x001fe400078ec0ff */
[----:B------:R-:W-:Y:S01]  /*4dc0*/  SHF.L.U32 R6, R4, 0x1f, RZ ;  /* 0x0000001f04067819 */ /* 0x000fe200000006ff */
[----:B------:R-:W0:Y:S02]  /*4dd0*/  @!P2 LDC R7, c[0x0][0x500] ;  /* 0x00014000ff07ab82 */ /* 0x000e240000000800 */
[----:B------:R-:W-:-:S04]  /*4de0*/  IMAD R11, R5, 0x8, R12 ;  /* 0x00000008050b7824 */ /* 0x000fc800078e020c */
[----:B------:R-:W1:Y:S02]  /*4df0*/  SYNCS.PHASECHK.TRANS64.TRYWAIT P1, [R11+URZ+0x38], R6 ;  /* 0x000038060b0075a7 */ /* 0x000e64000802017f */
[----:B-1----:R-:W-:Y:S05]  /*4e00*/  @!P1 BRA `(.L_x_109) ;  /* 0x0000001000649947 */ /* 0x002fea0003800000 */
.L_x_134:
[----:B-1----:R-:W-:Y:S01]  /*4e10*/  PRMT R6, R9, 0x9910, RZ ;  /* 0x0000991009067816 */ /* 0x002fe200000000ff */
[----:B0-----:R0:W-:Y:S03]  /*4e20*/  @!P2 SYNCS.ARRIVE.TRANS64 RZ, [R11+URZ], R7 ;  /* 0x000000070bffa9a7 */ /* 0x0011e6000800003f */
[----:B------:R-:W-:-:S13]  /*4e30*/  ISETP.NE.AND P1, PT, R6, 0x2, PT ;  /* 0x000000020600780c */ /* 0x000fda0003f25270 */
[----:B0-----:R-:W-:Y:S05]  /*4e40*/  @P1 BRA `(.L_x_110) ;  /* 0x0000000000041947 */ /* 0x001fea0003800000 */
[----:B------:R-:W-:Y:S01]  /*4e50*/  BPT.TRAP 0x1 ;  /* 0x000000040000795c */ /* 0x000fe20000300000 */
.L_x_110:
[----:B------:R-:W-:Y:S05]  /*4e60*/  @P0 BRA `(.L_x_111) ;  /* 0x0000000000040947 */ /* 0x000fea0003800000 */
[----:B------:R-:W-:Y:S01]  /*4e70*/  BPT.TRAP 0x1 ;  /* 0x000000040000795c */ /* 0x000fe20000300000 */
.L_x_111:
[----:B------:R-:W-:Y:S01]  /*4e80*/  R2UR UR8, R5 ;  /* 0x00000000050872ca */ /* 0x000fe200000e0000 */
[----:B------:R-:W-:Y:S01]  /*4e90*/  VIADD R14, R14, 0xffffffff ;  /* 0xffffffff0e0e7836 */ /* 0x000fe20000000000 */
[----:B------:R-:W-:Y:S01]  /*4ea0*/  R2UR UR10, R12 ;  /* 0x000000000c0a72ca */ /* 0x000fe200000e0000 */
[----:B------:R-:W-:Y:S01]  /*4eb0*/  UIADD3 UR4, UP0, UR30, 0xf0, URZ ;  /* 0x000000f01e047890 */ /* 0x000fe2000ff1e03f */
[----:B------:R-:W-:Y:S01]  /*4ec0*/  R2UR UR34, R13 ;  /* 0x000000000d2272ca */ /* 0x000fe200000e0000 */
[----:B------:R-:W-:Y:S01]  /*4ed0*/  UIADD3 UR38, UP1, UR30, 0x1f0, URZ ;  /* 0x000001f01e267890 */ /* 0x000fe2000ff3e03f */
[----:B------:R-:W-:Y:S01]  /*4ee0*/  R2UR UR33, R11 ;  /* 0x000000000b2172ca */ /* 0x000fe200000e0000 */
[----:B------:R-:W-:Y:S01]  /*4ef0*/  UIADD3.X UR5, URZ, UR31, URZ, UP0, !UPT ;  /* 0x0000001f3f057290 */ /* 0x000fe200087fe43f */
[----:B------:R-:W-:Y:S01]  /*4f00*/  R2UR UR35, R22 ;  /* 0x00000000162372ca */ /* 0x000fe200000e0000 */
[----:B------:R-:W-:Y:S01]  /*4f10*/  UPRMT UR29, URZ, 0x5410, UR23 ;  /* 0x000054103f1d7896 */ /* 0x000fe20008000017 */
[----:B------:R-:W-:Y:S01]  /*4f20*/  R2UR UR36, R19 ;  /* 0x00000000132472ca */ /* 0x000fe200000e0000 */
[----:B------:R-:W-:Y:S01]  /*4f30*/  UIADD3.X UR39, URZ, UR31, URZ, UP1, !UPT ;  /* 0x0000001f3f277290 */ /* 0x000fe20008ffe43f */
[----:B------:R-:W-:Y:S01]  /*4f40*/  R2UR UR19, R18 ;  /* 0x00000000121372ca */ /* 0x000fe200000e0000 */
[----:B------:R-:W-:Y:S01]  /*4f50*/  USHF.L.U32 UR8, UR8, 0xc, URZ ;  /* 0x0000000c08087899 */ /* 0x000fe2000800063f */
[----:B------:R-:W-:Y:S01]  /*4f60*/  ISETP.GT.AND P3, PT, R14, 0x1, PT ;  /* 0x000000010e00780c */ /* 0x000fe20003f64270 */
[----:B------:R-:W-:Y:S01]  /*4f70*/  UPRMT UR43, URZ, 0x5410, UR22 ;  /* 0x000054103f2b7896 */ /* 0x000fe20008000016 */
[----:B------:R-:W-:Y:S01]  /*4f80*/  VIADD R5, R5, 0x1 ;  /* 0x0000000105057836 */ /* 0x000fe20000000000 */
[----:B------:R-:W-:Y:S01]  /*4f90*/  ULEA UR9, UR41, UR8, 0x9 ;  /* 0x0000000829097291 */ /* 0x000fe2000f8e483f */
[----:B------:R-:W-:Y:S01]  /*4fa0*/  VIADD R13, R13, 0x40 ;  /* 0x000000400d0d7836 */ /* 0x000fe20000000000 */
[----:B------:R-:W-:-:S02]  /*4fb0*/  ULOP3.LUT UR8, UR8, 0x400, UR37, 0xf8, !UPT ;  /* 0x0000040008087892 */ /* 0x000fc4000f8ef825 */
[----:B------:R-:W-:Y:S01]  /*4fc0*/  ULEA UR24, UR9, UR10, 0x2 ;  /* 0x0000000a09187291 */ /* 0x000fe2000f8e103f */
[C---:B------:R-:W-:Y:S01]  /*4fd0*/  ISETP.NE.AND P1, PT, R5.reuse, 0x7, PT ;  /* 0x000000070500780c */ /* 0x040fe20003f25270 */
[----:B------:R-:W-:Y:S02]  /*4fe0*/  ULEA UR8, UR8, UR10, 0x2 ;  /* 0x0000000a08087291 */ /* 0x000fe4000f8e103f */
[----:B------:R-:W-:Y:S01]  /*4ff0*/  UIADD3 UR32, UR24, 0x180, URZ ;  /* 0x0000018018207890 */ /* 0x000fe2000fffe03f */
[----:B------:R-:W-:Y:S01]  /*5000*/  SEL R7, RZ, 0x1, P1 ;  /* 0x00000001ff077807 */ /* 0x000fe20000800000 */
[----:B------:R-:W-:Y:S01]  /*5010*/  UIADD3 UR26, UR34, 0x20, URZ ;  /* 0x00000020221a7890 */ /* 0x000fe2000fffe03f */
[----:B------:R-:W-:Y:S01]  /*5020*/  SEL R5, R5, RZ, P1 ;  /* 0x000000ff05057207 */ /* 0x000fe20000800000 */
[----:B------:R-:W-:Y:S01]  /*5030*/  UIADD3 UR24, UR24, 0x2180, URZ ;  /* 0x0000218018187890 */ /* 0x000fe2000fffe03f */
[----:B------:R-:W-:Y:S01]  /*5040*/  LOP3.LUT R4, R4, R7, RZ, 0x3c, !PT ;  /* 0x0000000704047212 */ /* 0x000fe200078e3cff */
[----:B------:R-:W-:-:S02]  /*5050*/  UIADD3 UR16, UR8, 0x1c180, URZ ;  /* 0x0001c18008107890 */ /* 0x000fc4000fffe03f */
[----:B------:R-:W-:Y:S01]  /*5060*/  UIADD3 UR8, UR8, 0x1e180, URZ ;  /* 0x0001e18008087890 */ /* 0x000fe2000fffe03f */
[----:B------:R-:W-:Y:S01]  /*5070*/  UMOV UR6, 0x0 ;  /* 0x0000000000067882 */ /* 0x000fe20000000000 */
[----:B------:R-:W-:Y:S01]  /*5080*/  UMOV UR7, 0x10000000 ;  /* 0x1000000000077882 */ /* 0x000fe20000000000 */
[----:B------:R-:W-:Y:S01]  /*5090*/  UMOV UR25, UR33 ;  /* 0x0000002100197c82 */ /* 0x000fe20008000000 */
[----:B------:R-:W-:Y:S01]  /*50a0*/  UMOV UR27, UR35 ;  /* 0x00000023001b7c82 */ /* 0x000fe20008000000 */
[----:B------:R-:W-:Y:S01]  /*50b0*/  UMOV UR28, UR36 ;  /* 0x00000024001c7c82 */ /* 0x000fe20008000000 */
[----:B------:R-:W-:Y:S01]  /*50c0*/  UMOV UR17, UR33 ;  /* 0x0000002100117c82 */ /* 0x000fe20008000000 */
[----:B------:R-:W-:Y:S01]  /*50d0*/  UMOV UR18, UR34 ;  /* 0x0000002200127c82 */ /* 0x000fe20008000000 */
[----:B------:R-:W-:Y:S01]  /*50e0*/  UMOV UR20, UR36 ;  /* 0x0000002400147c82 */ /* 0x000fe20008000000 */
[----:B------:R0:W-:Y:S01]  /*50f0*/  UTMALDG.3D.MULTICAST [UR32], [UR4], UR29, desc[UR6] ;  /* 0x00000620040073b4 */ /* 0x0001e2000801181d */
[----:B------:R-:W-:Y:S01]  /*5100*/  UMOV UR9, UR33 ;  /* 0x0000002100097c82 */ /* 0x000fe20008000000 */
[----:B------:R-:W-:Y:S01]  /*5110*/  UMOV UR11, UR19 ;  /* 0x00000013000b7c82 */ /* 0x000fe20008000000 */
[----:B------:R-:W-:Y:S01]  /*5120*/  UMOV UR12, UR36 ;  /* 0x00000024000c7c82 */ /* 0x000fe20008000000 */
[----:B------:R-:W-:Y:S01]  /*5130*/  UMOV UR10, UR26 ;  /* 0x0000001a000a7c82 */ /* 0x000fe20008000000 */
[----:B------:R0:W-:Y:S01]  /*5140*/  UTMALDG.3D.MULTICAST [UR24], [UR4], UR29, desc[UR6] ;  /* 0x00000618040073b4 */ /* 0x0001e2000801181d */
[----:B------:R0:W-:Y:S01]  /*5150*/  UTMALDG.3D.MULTICAST [UR16], [UR38], UR43, desc[UR6] ;  /* 0x00000610260073b4 */ /* 0x0001e2000801182b */
[----:B------:R0:W-:Y:S02]  /*5160*/  UTMALDG.3D.MULTICAST [UR8], [UR38], UR43, desc[UR6] ;  /* 0x00000608260073b4 */ /* 0x0001e4000801182b */
[----:B0-----:R-:W-:Y:S05]  /*5170*/  @P3 BRA `(.L_x_112) ;  /* 0xfffffffc00043947 */ /* 0x001fea000383ffff */
.L_x_108:
[----:B------:R-:W-:Y:S05]  /*5180*/  BSYNC B1 ;  /* 0x0000000000017941 */ /* 0x000fea0003800000 */
.L_x_107:
[----:B------:R-:W2:Y:S01]  /*5190*/  LDL.64 R20, [R1] ;  /* 0x0000000001147983 */ /* 0x000ea20000100a00 */
[----:B------:R-:W-:Y:S01]  /*51a0*/  LOP3.LUT P4, RZ, R10, 0xff, RZ, 0xc0, !PT ;  /* 0x000000ff0aff7812 */ /* 0x000fe2000788c0ff */
[----:B------:R-:W-:Y:S01]  /*51b0*/  VIADD R11, R8, UR40 ;  /* 0x00000028080b7c36 */ /* 0x000fe20008000000 */
[----:B------:R-:W-:Y:S01]  /*51c0*/  ULDC.64 UR4, c[0x0][0x650] ;  /* 0x0001940000047ab9 */ /* 0x000fe20000000a00 */
[----:B------:R-:W-:Y:S01]  /*51d0*/  IMAD.U32 R8, RZ, RZ, UR40 ;  /* 0x00000028ff087e24 */ /* 0x000fe2000f8e00ff */
[----:B------:R-:W-:Y:S01]  /*51e0*/  UISETP.GE.U32.AND UP0, UPT, UR40, 0x7, UPT ;  /* 0x000000072800788c */ /* 0x000fe2000bf06070 */
[C---:B------:R-:W-:Y:S01]  /*51f0*/  IMAD.WIDE.U32 R4, R11.reuse, 0x24924925, RZ ;  /* 0x249249250b047825 */ /* 0x040fe200078e00ff */
[----:B------:R-:W-:Y:S01]  /*5200*/  ISETP.GT.U32.AND P1, PT, R11, 0x6, PT ;  /* 0x000000060b00780c */ /* 0x000fe20003f24070 */
[----:B------:R-:W-:Y:S01]  /*5210*/  BSSY B1, `(.L_x_113) ;  /* 0x000006b000017945 */ /* 0x000fe20003800000 */
[----:B------:R-:W-:Y:S01]  /*5220*/  PRMT R10, RZ, 0x7610, R10 ;  /* 0x00007610ff0a7816 */ /* 0x000fe2000000000a */
[----:B------:R-:W-:Y:S01]  /*5230*/  IMAD.MOV.U32 R22, RZ, RZ, -0x1 ;  /* 0xffffffffff167424 */ /* 0x000fe200078e00ff */
[----:B------:R-:W-:Y:S01]  /*5240*/  ISETP.LT.U32.AND P1, PT, R8, 0x7, P1 ;  /* 0x000000070800780c */ /* 0x000fe20000f21070 */
[----:B------:R-:W-:Y:S01]  /*5250*/  IMAD.MOV.U32 R18, RZ, RZ, -0x1 ;  /* 0xffffffffff127424 */ /* 0x000fe200078e00ff */
[----:B------:R-:W-:Y:S01]  /*5260*/  PLOP3.LUT P3, PT, PT, PT, UP0, 0x80, 0x0 ;  /* 0x000000000000781c */ /* 0x000fe20003f6f008 */
[----:B------:R-:W0:Y:S01]  /*5270*/  @P4 S2R R7, SR_CgaCtaId ;  /* 0x0000000000074919 */ /* 0x000e220000008800 */
[----:B------:R-:W-:Y:S01]  /*5280*/  SEL R4, RZ, 0x1, !P1 ;  /* 0x00000001ff047807 */ /* 0x000fe20004800000 */
[----:B------:R-:W-:Y:S01]  /*5290*/  IMAD.MOV.U32 R19, RZ, RZ, -0x1 ;  /* 0xffffffffff137424 */ /* 0x000fe200078e00ff */
[----:B------:R-:W-:-:S02]  /*52a0*/  @P4 MOV R6, 0x400 ;  /* 0x0000040000064802 */ /* 0x000fc40000000f00 */
[----:B------:R-:W-:Y:S02]  /*52b0*/  LOP3.LUT R3, R3, R4, RZ, 0x3c, !PT ;  /* 0x0000000403037212 */ /* 0x000fe400078e3cff */
[----:B------:R-:W-:Y:S02]  /*52c0*/  PRMT R4, RZ, 0x7610, R4 ;  /* 0x00007610ff047816 */ /* 0x000fe40000000004 */
[----:B0-----:R-:W-:Y:S01]  /*52d0*/  @P4 LEA R6, R7, R6, 0x18 ;  /* 0x0000000607064211 */ /* 0x001fe200078ec0ff */
[----:B------:R-:W-:-:S03]  /*52e0*/  IMAD.IADD R7, R11, 0x1, -R5 ;  /* 0x000000010b077824 */ /* 0x000fc600078e0a05 */
[----:B------:R0:W-:Y:S02]  /*52f0*/  @P4 SYNCS.ARRIVE.TRANS64.A1T0 RZ, [R6+URZ+0xa8], RZ ;  /* 0x0000a8ff06ff49a7 */ /* 0x0001e4000810003f */
[----:B------:R-:W-:-:S04]  /*5300*/  LEA.HI R7, R7, R5, RZ, 0x1f ;  /* 0x0000000507077211 */ /* 0x000fc800078ff8ff */
[----:B------:R-:W-:-:S04]  /*5310*/  SHF.R.U32.HI R8, RZ, 0x2, R7 ;  /* 0x00000002ff087819 */ /* 0x000fc80000011607 */
[----:B------:R-:W-:Y:S01]  /*5320*/  @P3 LOP3.LUT R3, R3, 0x1, R8, 0x78, !PT ;  /* 0x0000000103033812 */ /* 0x000fe200078e7808 */
[----:B------:R-:W-:Y:S01]  /*5330*/  IMAD R8, R8, -0x7, R11 ;  /* 0xfffffff908087824 */ /* 0x000fe200078e020b */
[----:B--2---:R-:W-:-:S05]  /*5340*/  IADD3 R16, P1, R16, R20, RZ ;  /* 0x0000001410107210 */ /* 0x004fca0007f3e0ff */
[----:B------:R-:W-:Y:S01]  /*5350*/  IMAD.X R17, R17, 0x1, R0, P1 ;  /* 0x0000000111117824 */ /* 0x000fe200008e0600 */
[----:B------:R-:W-:-:S04]  /*5360*/  ISETP.GE.U32.AND P1, PT, R16, UR4, PT ;  /* 0x0000000410007c0c */ /* 0x000fc8000bf26070 */
[----:B------:R-:W-:-:S13]  /*5370*/  ISETP.GE.U32.AND.EX P1, PT, R17, UR5, PT, P1 ;  /* 0x0000000511007c0c */ /* 0x000fda000bf26110 */
[----:B0-----:R-:W-:Y:S05]  /*5380*/  @P1 BRA `(.L_x_114) ;  /* 0x00000004004c1947 */ /* 0x001fea0003800000 */
[----:B------:R-:W0:Y:S01]  /*5390*/  S2R R12, SR_CTAID.X ;  /* 0x00000000000c7919 */ /* 0x000e220000002500 */
[----:B------:R-:W-:Y:S01]  /*53a0*/  ULDC.64 UR4, c[0x0][0x628] ;  /* 0x00018a0000047ab9 */ /* 0x000fe20000000a00 */
[----:B------:R-:W1:Y:S01]  /*53b0*/  LDC R13, c[0x0][0x144] ;  /* 0x00005100ff0d7b82 */ /* 0x000e620000000800 */
[----:B------:R-:W-:Y:S01]  /*53c0*/  ISETP.NE.U32.AND P1, PT, RZ, UR4, PT ;  /* 0x00000004ff007c0c */ /* 0x000fe2000bf25070 */
[----:B------:R-:W2:Y:S01]  /*53d0*/  S2R R11, SR_CTAID.Y ;  /* 0x00000000000b7919 */ /* 0x000ea20000002600 */
[----:B------:R-:W-:Y:S01]  /*53e0*/  ULDC UR6, c[0x0][0x150] ;  /* 0x0000540000067ab9 */ /* 0x000fe20000000800 */
[----:B------:R-:W-:Y:S01]  /*53f0*/  ULDC UR7, c[0x0][0x630] ;  /* 0x00018c0000077ab9 */ /* 0x000fe20000000800 */
[----:B------:R-:W-:Y:S01]  /*5400*/  ISETP.NE.AND.EX P1, PT, RZ, UR5, PT, P1 ;  /* 0x00000005ff007c0c */ /* 0x000fe2000bf25310 */
[----:B------:R-:W-:Y:S01]  /*5410*/  IMAD.MOV.U32 R4, RZ, RZ, R16 ;  /* 0x000000ffff047224 */ /* 0x000fe200078e0010 */
[----:B0-----:R-:W-:-:S05]  /*5420*/  I2FP.F32.U32 R5, R12 ;  /* 0x0000000c00057245 */ /* 0x001fca0000201000 */
[----:B------:R-:W-:Y:S01]  /*5430*/  FMUL R14, R5, UR6 ;  /* 0x00000006050e7c20 */ /* 0x000fe20008400000 */
[----:B------:R-:W-:-:S05]  /*5440*/  IMAD.MOV.U32 R5, RZ, RZ, R17 ;  /* 0x000000ffff057224 */ /* 0x000fca00078e0011 */
[----:B--2---:R-:W-:Y:S05]  /*5450*/  @!P1 BRA `(.L_x_115) ;  /* 0x0000000000289947 */ /* 0x004fea0003800000 */
[----:B------:R-:W-:Y:S02]  /*5460*/  ULDC UR6, c[0x0][0x634] ;  /* 0x00018d0000067ab9 */ /* 0x000fe40000000800 */
[----:B------:R-:W-:-:S05]  /*5470*/  IADD3 R5, P1, R16, UR6, RZ ;  /* 0x0000000610057c10 */ /* 0x000fca000ff3e0ff */
[----:B------:R-:W-:-:S04]  /*5480*/  IMAD.X R15, RZ, RZ, R17, P1 ;  /* 0x000000ffff0f7224 */ /* 0x000fc800008e0611 */
[----:B------:R-:W-:-:S04]  /*5490*/  IMAD.WIDE.U32 R6, R15, UR4, RZ ;  /* 0x000000040f067c25 */ /* 0x000fc8000f8e00ff */
[----:B------:R-:W-:-:S04]  /*54a0*/  IMAD.WIDE.U32 R6, P1, R5, UR5, R6 ;  /* 0x0000000505067c25 */ /* 0x000fc8000f820006 */
[----:B------:R-:W-:-:S04]  /*54b0*/  IMAD.WIDE.U32 R4, R5, UR4, RZ ;  /* 0x0000000405047c25 */ /* 0x000fc8000f8e00ff */
[----:B------:R-:W-:Y:S01]  /*54c0*/  IMAD.MOV.U32 R4, RZ, RZ, R7 ;  /* 0x000000ffff047224 */ /* 0x000fe200078e0007 */
[----:B------:R-:W-:Y:S01]  /*54d0*/  IADD3 RZ, P3, R5, R6, RZ ;  /* 0x0000000605ff7210 */ /* 0x000fe20007f7e0ff */
[----:B------:R-:W-:-:S04]  /*54e0*/  IMAD.X R5, RZ, RZ, RZ, P1 ;  /* 0x000000ffff057224 */ /* 0x000fc800008e06ff */
[----:B------:R-:W-:-:S08]  /*54f0*/  IMAD.WIDE.U32.X R4, R15, UR5, R4, P3 ;  /* 0x000000050f047c25 */ /* 0x000fd000098e0404 */
.L_x_115:
[--C-:B------:R-:W-:Y:S01]  /*5500*/  SHF.R.U64 R19, R4, UR7, R5.reuse ;  /* 0x0000000704137c19 */ /* 0x100fe20008001205 */
[----:B------:R-:W0:Y:S01]  /*5510*/  F2I.U32.TRUNC.NTZ R14, R14 ;  /* 0x0000000e000e7305 */ /* 0x000e22000020f000 */
[----:B------:R-:W-:Y:S01]  /*5520*/  SHF.R.U32.HI R4, RZ, UR7, R5 ;  /* 0x00000007ff047c19 */ /* 0x000fe20008011605 */
[----:B------:R-:W-:Y:S01]  /*5530*/  ULDC.64 UR4, c[0x0][0x620] ;  /* 0x0001880000047ab9 */ /* 0x000fe20000000a00 */
[----:B------:R-:W-:Y:S01]  /*5540*/  IADD3 R7, P1, RZ, -R19, RZ ;  /* 0x80000013ff077210 */ /* 0x000fe20007f3e0ff */
[----:B------:R-:W-:Y:S01]  /*5550*/  ULDC.64 UR6, c[0x0][0x640] ;  /* 0x0001900000067ab9 */ /* 0x000fe20000000a00 */
[----:B------:R-:W2:Y:S03]  /*5560*/  LDC R18, c[0x0][0x148] ;  /* 0x00005200ff127b82 */ /* 0x000ea60000000800 */
[----:B------:R-:W-:Y:S01]  /*5570*/  IMAD.X R4, RZ, RZ, ~R4, P1 ;  /* 0x000000ffff047224 */ /* 0x000fe200008e0e04 */
[----:B------:R-:W-:-:S03]  /*5580*/  ISETP.NE.U32.AND P1, PT, RZ, UR6, PT ;  /* 0x00000006ff007c0c */ /* 0x000fc6000bf25070 */
[----:B------:R-:W-:Y:S01]  /*5590*/  IMAD R6, R4, UR4, RZ ;  /* 0x0000000404067c24 */ /* 0x000fe2000f8e02ff */
[----:B------:R-:W-:Y:S01]  /*55a0*/  ISETP.NE.AND.EX P1, PT, RZ, UR7, PT, P1 ;  /* 0x00000007ff007c0c */ /* 0x000fe2000bf25310 */
[----:B------:R-:W-:Y:S01]  /*55b0*/  IMAD.WIDE.U32 R4, R7, UR4, R16 ;  /* 0x0000000407047c25 */ /* 0x000fe2000f8e0010 */
[----:B------:R-:W-:-:S03]  /*55c0*/  ULDC UR4, c[0x0][0x618] ;  /* 0x0001860000047ab9 */ /* 0x000fc60000000800 */
[----:B------:R-:W-:Y:S01]  /*55d0*/  IMAD R7, R7, UR5, R6 ;  /* 0x0000000507077c24 */ /* 0x000fe2000f8e0206 */
[----:B------:R-:W-:Y:S01]  /*55e0*/  ULDC UR5, c[0x0][0x154] ;  /* 0x0000550000057ab9 */ /* 0x000fe20000000800 */
[----:B0-----:R-:W-:Y:S02]  /*55f0*/  IMAD.MOV R6, RZ, RZ, -R14 ;  /* 0x000000ffff067224 */ /* 0x001fe400078e0a0e */
[----:B------:R-:W-:Y:S02]  /*5600*/  IMAD.IADD R5, R5, 0x1, R7 ;  /* 0x0000000105057824 */ /* 0x000fe400078e0207 */
[----:B-1----:R-:W-:Y:S01]  /*5610*/  IMAD R12, R13, R6, R12 ;  /* 0x000000060d0c7224 */ /* 0x002fe200078e020c */
[----:B------:R-:W-:Y:S02]  /*5620*/  I2FP.F32.U32 R6, R11 ;  /* 0x0000000b00067245 */ /* 0x000fe40000201000 */
[--C-:B------:R-:W-:Y:S02]  /*5630*/  SHF.R.U64 R13, R4, UR4, R5.reuse ;  /* 0x00000004040d7c19 */ /* 0x100fe40008001205 */
[----:B------:R-:W-:Y:S01]  /*5640*/  SHF.R.U32.HI R4, RZ, UR4, R5 ;  /* 0x00000004ff047c19 */ /* 0x000fe20008011605 */
[----:B------:R-:W-:Y:S01]  /*5650*/  FMUL R6, R6, UR5 ;  /* 0x0000000506067c20 */ /* 0x000fe20008400000 */
[----:B------:R-:W-:-:S02]  /*5660*/  ULDC UR4, c[0x0][0x608] ;  /* 0x0001820000047ab9 */ /* 0x000fc40000000800 */
[--C-:B------:R-:W-:Y:S01]  /*5670*/  SHF.R.U64 R15, R13, UR4, R4.reuse ;  /* 0x000000040d0f7c19 */ /* 0x100fe20008001204 */
[----:B------:R0:W1:Y:S01]  /*5680*/  F2I.U32.TRUNC.NTZ R20, R6 ;  /* 0x0000000600147305 */ /* 0x000062000020f000 */
[----:B------:R-:W-:Y:S01]  /*5690*/  SHF.R.U32.HI R4, RZ, UR4, R4 ;  /* 0x00000004ff047c19 */ /* 0x000fe20008011604 */
[----:B------:R-:W-:-:S03]  /*56a0*/  ULDC UR4, c[0x0][0x658] ;  /* 0x0001960000047ab9 */ /* 0x000fc60000000800 */
[--C-:B------:R-:W-:Y:S02]  /*56b0*/  SHF.R.U64 R14, R15, UR4, R4.reuse ;  /* 0x000000040f0e7c19 */ /* 0x100fe40008001204 */
[----:B------:R-:W-:-:S03]  /*56c0*/  SHF.R.U32.HI R21, RZ, UR4, R4 ;  /* 0x00000004ff157c19 */ /* 0x000fc60008011604 */
[----:B------:R-:W-:Y:S02]  /*56d0*/  IMAD.MOV.U32 R4, RZ, RZ, R14 ;  /* 0x000000ffff047224 */ /* 0x000fe400078e000e */
[----:B------:R-:W-:Y:S01]  /*56e0*/  IMAD.MOV.U32 R5, RZ, RZ, R21 ;  /* 0x000000ffff057224 */ /* 0x000fe200078e0015 */
[----:B0-----:R-:W-:Y:S06]  /*56f0*/  @!P1 BRA `(.L_x_116) ;  /* 0x0000000000289947 */ /* 0x001fec0003800000 */
        /* <DEDUP_REMOVED lines=10> */
.L_x_116:
[----:B------:R-:W-:Y:S01]  /*57a0*/  ISETP.NE.AND P1, PT, R2, 0x1, PT ;  /* 0x000000010200780c */ /* 0x000fe20003f25270 */
[----:B------:R-:W-:Y:S01]  /*57b0*/  ULDC UR4, c[0x0][0x648] ;  /* 0x0001920000047ab9 */ /* 0x000fe20000000800 */
[----:B------:R-:W-:Y:S01]  /*57c0*/  LOP3.LUT R15, R15, UR21, RZ, 0xc0, !PT ;  /* 0x000000150f0f7c12 */ /* 0x000fe2000f8ec0ff */
[----:B-1----:R-:W-:Y:S01]  /*57d0*/  IMAD.MOV R20, RZ, RZ, -R20 ;  /* 0x000000ffff147224 */ /* 0x002fe200078e0a14 */
[----:B------:R-:W-:Y:S01]  /*57e0*/  SHF.R.U64 R4, R4, UR4, R5 ;  /* 0x0000000404047c19 */ /* 0x000fe20008001205 */
[----:B------:R-:W-:Y:S01]  /*57f0*/  ULDC UR4, c[0x0][0x638] ;  /* 0x00018e0000047ab9 */ /* 0x000fe20000000800 */
[----:B------:R-:W-:Y:S01]  /*5800*/  LOP3.LUT R13, R13, UR13, RZ, 0xc0, !PT ;  /* 0x0000000d0d0d7c12 */ /* 0x000fe2000f8ec0ff */
[----:B------:R-:W-:Y:S02]  /*5810*/  ULDC UR5, c[0x0][0x610] ;  /* 0x0001840000057ab9 */ /* 0x000fe40000000800 */
[----:B------:R-:W-:Y:S02]  /*5820*/  IMAD.MOV R5, RZ, RZ, -R4 ;  /* 0x000000ffff057224 */ /* 0x000fe400078e0a04 */
[----:B------:R-:W-:-:S02]  /*5830*/  IMAD R15, R4, UR14, R15 ;  /* 0x0000000e040f7c24 */ /* 0x000fc4000f8e020f */
[----:B--2---:R-:W-:Y:S02]  /*5840*/  @P1 IMAD R12, R18, R20, R11 ;  /* 0x00000014120c1224 */ /* 0x004fe400078e020b */
[----:B------:R-:W-:Y:S01]  /*5850*/  IMAD R14, R5, UR4, R14 ;  /* 0x00000004050e7c24 */ /* 0x000fe2000f8e020e */
[----:B------:R-:W-:Y:S01]  /*5860*/  ULDC UR4, c[0x0][0x600] ;  /* 0x0001800000047ab9 */ /* 0x000fe20000000800 */
[----:B------:R-:W-:Y:S02]  /*5870*/  IMAD R12, R15, UR5, R12 ;  /* 0x000000050f0c7c24 */ /* 0x000fe4000f8e020c */
[----:B------:R-:W-:Y:S02]  /*5880*/  IMAD R5, R14, UR4, R13 ;  /* 0x000000040e057c24 */ /* 0x000fe4000f8e020d */
[----:B------:R-:W-:-:S03]  /*5890*/  IMAD.MOV.U32 R4, RZ, RZ, 0x1 ;  /* 0x00000001ff047424 */ /* 0x000fc600078e00ff */
[----:B------:R-:W-:Y:S02]  /*58a0*/  SEL R18, R5, R12, !P1 ;  /* 0x0000000c05127207 */ /* 0x000fe40004800000 */
[----:B------:R-:W-:-:S07]  /*58b0*/  SEL R22, R12, R5, !P1 ;  /* 0x000000050c167207 */ /* 0x000fce0004800000 */
.L_x_114:
[----:B------:R-:W-:Y:S05]  /*58c0*/  BSYNC B1 ;  /* 0x0000000000017941 */ /* 0x000fea0003800000 */
.L_x_113:
[----:B------:R-:W-:-:S13]  /*58d0*/  LOP3.LUT P1, RZ, R4, 0xff, RZ, 0xc0, !PT ;  /* 0x000000ff04ff7812 */ /* 0x000fda000782c0ff */
[----:B------:R-:W-:Y:S05]  /*58e0*/  @P1 BRA `(.L_x_117) ;  /* 0xfffffff000f01947 */ /* 0x000fea000383ffff */
[----:B------:R-:W-:Y:S05]  /*58f0*/  BSYNC B0 ;  /* 0x0000000000007941 */ /* 0x000fea0003800000 */
.L_x_105:
[----:B------:R-:W-:-:S03]  /*5900*/  UMOV UR4, 0xffffffff ;  /* 0xffffffff00047882 */ /* 0x000fc60000000000 */
[----:B------:R-:W-:Y:S05]  /*5910*/  BRA.DIV UR4, `(.L_x_118) ;  /* 0x0000000604b47947 */ /* 0x000fea000b800000 */
[----:B------:R-:W-:-:S13]  /*5920*/  ELECT P6, URZ, PT ;  /* 0x00000000003f782f */ /* 0x000fda00038c0000 */
.L_x_137:
[----:B------:R-:W-:Y:S04]  /*5930*/  BSSY B0, `(.L_x_119) ;  /* 0x0000046000007945 */ /* 0x000fe80003800000 */
[----:B------:R-:W-:Y:S05]  /*5940*/  @!P6 BRA `(.L_x_120) ;  /* 0x000000040010e947 */ /* 0x000fea0003800000 */
[----:B------:R-:W-:-:S04]  /*5950*/  LOP3.LUT R23, R23, 0x2, RZ, 0xfc, !PT ;  /* 0x0000000217177812 */ /* 0x000fc800078efcff */
[----:B------:R-:W-:-:S13]  /*5960*/  ISETP.NE.AND P0, PT, R23, 0x3, PT ;  /* 0x000000031700780c */ /* 0x000fda0003f05270 */
[----:B------:R-:W-:Y:S05]  /*5970*/  @!P0 BRA `(.L_x_121) ;  /* 0x0000000000048947 */ /* 0x000fea0003800000 */
[----:B------:R-:W-:Y:S01]  /*5980*/  BPT.TRAP 0x1 ;  /* 0x000000040000795c */ /* 0x000fe20000300000 */
.L_x_121:
[----:B------:R-:W0:Y:S01]  /*5990*/  S2R R5, SR_CgaCtaId ;  /* 0x0000000000057919 */ /* 0x000e220000008800 */
[----:B------:R-:W-:Y:S02]  /*59a0*/  MOV R0, 0x400 ;  /* 0x0000040000007802 */ /* 0x000fe40000000f00 */
[----:B------:R-:W-:Y:S02]  /*59b0*/  SHF.L.U32 R2, R3, 0x1f, RZ ;  /* 0x0000001f03027819 */ /* 0x000fe400000006ff */
[----:B0-----:R-:W-:-:S05]  /*59c0*/  LEA R5, R5, R0, 0x18 ;  /* 0x0000000005057211 */ /* 0x001fca00078ec0ff */
[----:B------:R-:W-:-:S04]  /*59d0*/  VIADD R5, R5, 0x38 ;  /* 0x0000003805057836 */ /* 0x000fc80000000000 */
[C---:B------:R-:W-:Y:S02]  /*59e0*/  IMAD R7, R8.reuse, 0x8, R5 ;  /* 0x0000000808077824 */ /* 0x040fe400078e0205 */
[----:B------:R-:W-:Y:S02]  /*59f0*/  VIADD R8, R8, 0x1 ;  /* 0x0000000108087836 */ /* 0x000fe40000000000 */
[----:B------:R-:W0:Y:S03]  /*5a00*/  SYNCS.PHASECHK.TRANS64.TRYWAIT P0, [R7+URZ], R2 ;  /* 0x00000002070075a7 */ /* 0x000e26000800017f */
[----:B------:R-:W-:-:S04]  /*5a10*/  ISETP.NE.AND P1, PT, R8, 0x7, PT ;  /* 0x000000070800780c */ /* 0x000fc80003f25270 */
[----:B------:R-:W-:Y:S02]  /*5a20*/  SEL R0, RZ, 0x1, P1 ;  /* 0x00000001ff007807 */ /* 0x000fe40000800000 */
[----:B------:R-:W-:Y:S02]  /*5a30*/  SEL R8, R8, RZ, P1 ;  /* 0x000000ff08087207 */ /* 0x000fe40000800000 */
[----:B------:R-:W-:-:S03]  /*5a40*/  LOP3.LUT R9, R3, R0, RZ, 0x3c, !PT ;  /* 0x0000000003097212 */ /* 0x000fc600078e3cff */
[----:B------:R-:W-:Y:S01]  /*5a50*/  IMAD R6, R8, 0x8, R5 ;  /* 0x0000000808067824 */ /* 0x000fe200078e0205 */
[----:B------:R-:W-:Y:S01]  /*5a60*/  SHF.L.U32 R3, R9, 0x1f, RZ ;  /* 0x0000001f09037819 */ /* 0x000fe200000006ff */
[----:B0-----:R-:W-:Y:S06]  /*5a70*/  @!P0 BRA `(.L_x_122) ;  /* 0x00000004007c8947 */ /* 0x001fec0003800000 */
.L_x_138:
[----:B------:R-:W1:Y:S01]  /*5a80*/  SYNCS.PHASECHK.TRANS64.TRYWAIT P0, [R6+URZ], R3 ;  /* 0x00000003060075a7 */ /* 0x000e62000800017f */
[----:B------:R-:W-:-:S05]  /*5a90*/  VIADD R0, R8, 0x1 ;  /* 0x0000000108007836 */ /* 0x000fca0000000000 */
[----:B------:R-:W-:-:S04]  /*5aa0*/  ISETP.NE.AND P1, PT, R0, 0x7, PT ;  /* 0x000000070000780c */ /* 0x000fc80003f25270 */
[----:B0-----:R-:W-:Y:S02]  /*5ab0*/  SEL R2, RZ, 0x1, P1 ;  /* 0x00000001ff027807 */ /* 0x001fe40000800000 */
[----:B------:R-:W-:Y:S02]  /*5ac0*/  SEL R0, R0, RZ, P1 ;  /* 0x000000ff00007207 */ /* 0x000fe40000800000 */
[----:B------:R-:W-:-:S03]  /*5ad0*/  LOP3.LUT R9, R9, R2, RZ, 0x3c, !PT ;  /* 0x0000000209097212 */ /* 0x000fc600078e3cff */
[----:B------:R-:W-:Y:S01]  /*5ae0*/  IMAD R7, R0, 0x8, R5 ;  /* 0x0000000800077824 */ /* 0x000fe200078e0205 */
[----:B------:R-:W-:Y:S01]  /*5af0*/  SHF.L.U32 R4, R9, 0x1f, RZ ;  /* 0x0000001f09047819 */ /* 0x000fe200000006ff */
[----:B-1----:R-:W-:Y:S06]  /*5b00*/  @!P0 BRA `(.L_x_123) ;  /* 0x00000004006c8947 */ /* 0x002fec0003800000 */
.L_x_139:
[----:B------:R-:W1:Y:S01]  /*5b10*/  SYNCS.PHASECHK.TRANS64.TRYWAIT P0, [R7+URZ], R4 ;  /* 0x00000004070075a7 */ /* 0x000e62000800017f */
[----:B------:R-:W-:-:S05]  /*5b20*/  VIADD R0, R0, 0x1 ;  /* 0x0000000100007836 */ /* 0x000fca0000000000 */
[----:B------:R-:W-:-:S04]  /*5b30*/  ISETP.NE.AND P1, PT, R0, 0x7, PT ;  /* 0x000000070000780c */ /* 0x000fc80003f25270 */
[----:B------:R-:W-:Y:S02]  /*5b40*/  SEL R2, RZ, 0x1, P1 ;  /* 0x00000001ff027807 */ /* 0x000fe40000800000 */
[----:B------:R-:W-:Y:S02]  /*5b50*/  SEL R0, R0, RZ, P1 ;  /* 0x000000ff00007207 */ /* 0x000fe40000800000 */
[----:B------:R-:W-:-:S03]  /*5b60*/  LOP3.LUT R9, R9, R2, RZ, 0x3c, !PT ;  /* 0x0000000209097212 */ /* 0x000fc600078e3cff */
[----:B0-----:R-:W-:Y:S01]  /*5b70*/  IMAD R6, R0, 0x8, R5 ;  /* 0x0000000800067824 */ /* 0x001fe200078e0205 */
[----:B------:R-:W-:Y:S01]  /*5b80*/  SHF.L.U32 R3, R9, 0x1f, RZ ;  /* 0x0000001f09037819 */ /* 0x000fe200000006ff */
[----:B-1----:R-:W-:Y:S06]  /*5b90*/  @!P0 BRA `(.L_x_124) ;  /* 0x00000004005c8947 */ /* 0x002fec0003800000 */
.L_x_140:
        /* <DEDUP_REMOVED lines=9> */
.L_x_141:
        /* <DEDUP_REMOVED lines=9> */
.L_x_142:
[----:B------:R-:W1:Y:S01]  /*5cc0*/  SYNCS.PHASECHK.TRANS64.TRYWAIT P0, [R6+URZ], R3 ;  /* 0x00000003060075a7 */ /* 0x000e62000800017f */
[----:B------:R-:W-:-:S05]  /*5cd0*/  VIADD R0, R0, 0x1 ;  /* 0x0000000100007836 */ /* 0x000fca0000000000 */
[----:B------:R-:W-:-:S04]  /*5ce0*/  ISETP.NE.AND P1, PT, R0, 0x7, PT ;  /* 0x000000070000780c */ /* 0x000fc80003f25270 */
[----:B------:R-:W-:Y:S02]  /*5cf0*/  SEL R2, RZ, 0x1, P1 ;  /* 0x00000001ff027807 */ /* 0x000fe40000800000 */
[----:B------:R-:W-:Y:S02]  /*5d00*/  SEL R0, R0, RZ, P1 ;  /* 0x000000ff00007207 */ /* 0x000fe40000800000 */
[----:B------:R-:W-:Y:S01]  /*5d10*/  LOP3.LUT R2, R9, R2, RZ, 0x3c, !PT ;  /* 0x0000000209027212 */ /* 0x000fe200078e3cff */
[----:B-1----:R-:W-:Y:S06]  /*5d20*/  @!P0 BRA `(.L_x_127) ;  /* 0x0000000400348947 */ /* 0x002fec0003800000 */
.L_x_143:
[----:B------:R-:W-:Y:S01]  /*5d30*/  IMAD R5, R0, 0x8, R5 ;  /* 0x0000000800057824 */ /* 0x000fe200078e0205 */
[----:B------:R-:W-:-:S07]  /*5d40*/  SHF.L.U32 R0, R2, 0x1f, RZ ;  /* 0x0000001f02007819 */ /* 0x000fce00000006ff */
.L_x_128:
[----:B--2---:R2:W3:Y:S02]  /*5d50*/  SYNCS.PHASECHK.TRANS64.TRYWAIT P0, [R5+URZ], R0 ;  /* 0x00000000050075a7 */ /* 0x0044e4000800017f */
[----:B---3--:R-:W-:Y:S05]  /*5d60*/  @!P0 NANOSLEEP.SYNCS 0x989680 ;  /* 0x009896800000895d */ /* 0x008fea0003900000 */
[----:B------:R-:W3:Y:S02]  /*5d70*/  @!P0 SYNCS.PHASECHK.TRANS64 P0, [R5+URZ], R0 ;  /* 0x00000000050085a7 */ /* 0x000ee4000800007f */
[----:B---3--:R-:W-:Y:S05]  /*5d80*/  @!P0 BRA `(.L_x_128) ;  /* 0xfffffffc00f08947 */ /* 0x008fea000383ffff */
.L_x_120:
[----:B------:R-:W-:Y:S05]  /*5d90*/  BSYNC B0 ;  /* 0x0000000000007941 */ /* 0x000fea0003800000 */
.L_x_119:
[----:B------:R-:W-:Y:S05]  /*5da0*/  EXIT ;  /* 0x000000000000794d */ /* 0x000fea0003800000 */
.L_x_19:
[----:B0-----:R-:W-:-:S04]  /*5db0*/  IMAD.U32 R3, RZ, RZ, UR43 ;  /* 0x0000002bff037e24 */ /* 0x001fc8000f8e00ff */
[----:B------:R0:W1:Y:S03]  /*5dc0*/  SYNCS.PHASECHK.TRANS64.TRYWAIT P0, [R3+URZ+-0x8], R0 ;  /* 0xfffff800030075a7 */ /* 0x000066000800017f */
[----:B-1----:R-:W-:Y:S05]  /*5dd0*/  @!P0 NANOSLEEP.SYNCS 0x989680 ;  /* 0x009896800000895d */ /* 0x002fea0003900000 */
[----:B------:R-:W1:Y:S02]  /*5de0*/  @!P0 SYNCS.PHASECHK.TRANS64 P0, [R3+URZ+-0x8], R0 ;  /* 0xfffff800030085a7 */ /* 0x000e64000800007f */
[----:B-1----:R-:W-:Y:S05]  /*5df0*/  @!P0 BRA `(.L_x_19) ;  /* 0xfffffffc00ec8947 */ /* 0x002fea000383ffff */
[----:B------:R-:W-:Y:S05]  /*5e00*/  BRA `(.L_x_129) ;  /* 0xffffffb800a87947 */ /* 0x000fea000383ffff */
.L_x_24:
[----:B-1----:R1:W2:Y:S02]  /*5e10*/  SYNCS.PHASECHK.TRANS64.TRYWAIT P1, [R3+URZ], R0 ;  /* 0x00000000030075a7 */ /* 0x0022a4000802017f */
[----:B--2---:R-:W-:Y:S05]  /*5e20*/  @!P1 NANOSLEEP.SYNCS 0x989680 ;  /* 0x009896800000995d */ /* 0x004fea0003900000 */
[----:B------:R-:W2:Y:S02]  /*5e30*/  @!P1 SYNCS.PHASECHK.TRANS64 P1, [R3+URZ], R0 ;  /* 0x00000000030095a7 */ /* 0x000ea4000802007f */
[----:B--2---:R-:W-:Y:S05]  /*5e40*/  @!P1 BRA `(.L_x_24) ;  /* 0xfffffffc00f09947 */ /* 0x004fea000383ffff */
[----:B------:R-:W-:Y:S05]  /*5e50*/  BRA `(.L_x_23) ;  /* 0xffffffbc00147947 */ /* 0x000fea000383ffff */
.L_x_29:
[----:B-1----:R-:W-:-:S04]  /*5e60*/  IMAD.U32 R5, RZ, RZ, UR4 ;  /* 0x00000004ff057e24 */ /* 0x002fc8000f8e00ff */
[----:B------:R1:W2:Y:S03]  /*5e70*/  SYNCS.PHASECHK.TRANS64.TRYWAIT P1, [R5+URZ], R4 ;  /* 0x00000004050075a7 */ /* 0x0002a6000802017f */
[----:B--2---:R-:W-:Y:S05]  /*5e80*/  @!P1 NANOSLEEP.SYNCS 0x989680 ;  /* 0x009896800000995d */ /* 0x004fea0003900000 */
[----:B------:R-:W2:Y:S02]  /*5e90*/  @!P1 SYNCS.PHASECHK.TRANS64 P1, [R5+URZ], R4 ;  /* 0x00000004050095a7 */ /* 0x000ea4000802007f */
[----:B--2---:R-:W-:Y:S05]  /*5ea0*/  @!P1 BRA `(.L_x_29) ;  /* 0xfffffffc00ec9947 */ /* 0x004fea000383ffff */
[----:B------:R-:W-:Y:S05]  /*5eb0*/  BRA `(.L_x_28) ;  /* 0xffffffc0003c7947 */ /* 0x000fea000383ffff */
.L_x_37:
[----:B0-----:R-:W-:-:S04]  /*5ec0*/  IMAD.U32 R3, RZ, RZ, UR43 ;  /* 0x0000002bff037e24 */ /* 0x001fc8000f8e00ff */
[----:B------:R0:W1:Y:S03]  /*5ed0*/  SYNCS.PHASECHK.TRANS64.TRYWAIT P0, [R3+URZ+0x8], R0 ;  /* 0x00000800030075a7 */ /* 0x000066000800017f */
[----:B-1----:R-:W-:Y:S05]  /*5ee0*/  @!P0 NANOSLEEP.SYNCS 0x989680 ;  /* 0x009896800000895d */ /* 0x002fea0003900000 */
[----:B------:R-:W1:Y:S02]  /*5ef0*/  @!P0 SYNCS.PHASECHK.TRANS64 P0, [R3+URZ+0x8], R0 ;  /* 0x00000800030085a7 */ /* 0x000e64000800007f */
[----:B-1----:R-:W-:Y:S05]  /*5f00*/  @!P0 BRA `(.L_x_37) ;  /* 0xfffffffc00ec8947 */ /* 0x002fea000383ffff */
[----:B------:R-:W-:Y:S05]  /*5f10*/  BRA `(.L_x_130) ;  /* 0xffffffc800007947 */ /* 0x000fea000383ffff */
.L_x_106:
[----:B------:R-:W-:Y:S01]  /*5f20*/  BSSY B1, `(.L_x_131) ;  /* 0x0000006000017945 */ /* 0x000fe20003800000 */
[----:B------:R-:W-:-:S07]  /*5f30*/  IMAD.MOV.U32 R15, RZ, RZ, -0x1 ;  /* 0xffffffffff0f7424 */ /* 0x000fce00078e00ff */
[----:B-----5:R-:W-:Y:S05]  /*5f40*/  WARPSYNC.COLLECTIVE R15, `(.L_x_132) ;  /* 0x000000000f0c7348 */ /* 0x020fea0003c00000 */
[----:B------:R-:W-:Y:S02]  /*5f50*/  ELECT P6, UR62, PT ;  /* 0x00000000003e782f */ /* 0x000fe400038c0000 */
[----:B------:R-:W-:Y:S01]  /*5f60*/  MOV R14, UR62 ;  /* 0x0000003e000e7c02 */ /* 0x000fe20008000f00 */
[----:B-----5:R-:W-:Y:S10]  /*5f70*/  ENDCOLLECTIVE ;  /* 0x000000000000791b */ /* 0x020ff40003800000 */
.L_x_132:
[----:B------:R-:W-:Y:S05]  /*5f80*/  BSYNC B1 ;  /* 0x0000000000017941 */ /* 0x000fea0003800000 */
.L_x_131:
[----:B------:R-:W-:Y:S05]  /*5f90*/  BRA `(.L_x_133) ;  /* 0xffffffec00507947 */ /* 0x000fea000383ffff */
.L_x_109:
[----:B-1----:R1:W2:Y:S02]  /*5fa0*/  SYNCS.PHASECHK.TRANS64.TRYWAIT P1, [R11+URZ+0x38], R6 ;  /* 0x000038060b0075a7 */ /* 0x0022a4000802017f */
[----:B--2---:R-:W-:Y:S05]  /*5fb0*/  @!P1 NANOSLEEP.SYNCS 0x989680 ;  /* 0x009896800000995d */ /* 0x004fea0003900000 */
[----:B------:R-:W2:Y:S02]  /*5fc0*/  @!P1 SYNCS.PHASECHK.TRANS64 P1, [R11+URZ+0x38], R6 ;  /* 0x000038060b0095a7 */ /* 0x000ea4000802007f */
[----:B--2---:R-:W-:Y:S05]  /*5fd0*/  @!P1 BRA `(.L_x_109) ;  /* 0xfffffffc00f09947 */ /* 0x004fea000383ffff */
[----:B------:R-:W-:Y:S05]  /*5fe0*/  BRA `(.L_x_134) ;  /* 0xffffffec00887947 */ /* 0x000fea000383ffff */
.L_x_118:
[----:B------:R-:W-:Y:S01]  /*5ff0*/  BSSY B0, `(.L_x_135) ;  /* 0x0000006000007945 */ /* 0x000fe20003800000 */
[----:B------:R-:W-:-:S07]  /*6000*/  IMAD.MOV.U32 R15, RZ, RZ, -0x1 ;  /* 0xffffffffff0f7424 */ /* 0x000fce00078e00ff */
[----:B-----5:R-:W-:Y:S05]  /*6010*/  WARPSYNC.COLLECTIVE R15, `(.L_x_136) ;  /* 0x000000000f0c7348 */ /* 0x020fea0003c00000 */
[----:B------:R-:W-:Y:S02]  /*6020*/  ELECT P6, UR62, PT ;  /* 0x00000000003e782f */ /* 0x000fe400038c0000 */
[----:B------:R-:W-:Y:S01]  /*6030*/  MOV R14, UR62 ;  /* 0x0000003e000e7c02 */ /* 0x000fe20008000f00 */
[----:B-----5:R-:W-:Y:S10]  /*6040*/  ENDCOLLECTIVE ;  /* 0x000000000000791b */ /* 0x020ff40003800000 */
.L_x_136:
[----:B------:R-:W-:Y:S05]  /*6050*/  BSYNC B0 ;  /* 0x0000000000007941 */ /* 0x000fea0003800000 */
.L_x_135:
[----:B------:R-:W-:Y:S05]  /*6060*/  BRA `(.L_x_137) ;  /* 0xfffffff800307947 */ /* 0x000fea000383ffff */
.L_x_122:
[----:B0-----:R0:W1:Y:S02]  /*6070*/  SYNCS.PHASECHK.TRANS64.TRYWAIT P0, [R7+URZ], R2 ;  /* 0x00000002070075a7 */ /* 0x001064000800017f */
[----:B-1----:R-:W-:Y:S05]  /*6080*/  @!P0 NANOSLEEP.SYNCS 0x989680 ;  /* 0x009896800000895d */ /* 0x002fea0003900000 */
[----:B------:R-:W1:Y:S02]  /*6090*/  @!P0 SYNCS.PHASECHK.TRANS64 P0, [R7+URZ], R2 ;  /* 0x00000002070085a7 */ /* 0x000e64000800007f */
[----:B-1----:R-:W-:Y:S05]  /*60a0*/  @!P0 BRA `(.L_x_122) ;  /* 0xfffffffc00f08947 */ /* 0x002fea000383ffff */
[----:B------:R-:W-:Y:S05]  /*60b0*/  BRA `(.L_x_138) ;  /* 0xfffffff800707947 */ /* 0x000fea000383ffff */
.L_x_123:
[----:B0-----:R0:W1:Y:S02]  /*60c0*/  SYNCS.PHASECHK.TRANS64.TRYWAIT P0, [R6+URZ], R3 ;  /* 0x00000003060075a7 */ /* 0x001064000800017f */
[----:B-1----:R-:W-:Y:S05]  /*60d0*/  @!P0 NANOSLEEP.SYNCS 0x989680 ;  /* 0x009896800000895d */ /* 0x002fea0003900000 */
[----:B------:R-:W1:Y:S02]  /*60e0*/  @!P0 SYNCS.PHASECHK.TRANS64 P0, [R6+URZ], R3 ;  /* 0x00000003060085a7 */ /* 0x000e64000800007f */
[----:B-1----:R-:W-:Y:S05]  /*60f0*/  @!P0 BRA `(.L_x_123) ;  /* 0xfffffffc00f08947 */ /* 0x002fea000383ffff */
[----:B------:R-:W-:Y:S05]  /*6100*/  BRA `(.L_x_139) ;  /* 0xfffffff800807947 */ /* 0x000fea000383ffff */
.L_x_124:
[----:B0-----:R0:W1:Y:S02]  /*6110*/  SYNCS.PHASECHK.TRANS64.TRYWAIT P0, [R7+URZ], R4 ;  /* 0x00000004070075a7 */ /* 0x001064000800017f */
[----:B-1----:R-:W-:Y:S05]  /*6120*/  @!P0 NANOSLEEP.SYNCS 0x989680 ;  /* 0x009896800000895d */ /* 0x002fea0003900000 */
[----:B------:R-:W1:Y:S02]  /*6130*/  @!P0 SYNCS.PHASECHK.TRANS64 P0, [R7+URZ], R4 ;  /* 0x00000004070085a7 */ /* 0x000e64000800007f */
[----:B-1----:R-:W-:Y:S05]  /*6140*/  @!P0 BRA `(.L_x_124) ;  /* 0xfffffffc00f08947 */ /* 0x002fea000383ffff */
[----:B------:R-:W-:Y:S05]  /*6150*/  BRA `(.L_x_140) ;  /* 0xfffffff800907947 */ /* 0x000fea000383ffff */
.L_x_125:
[----:B0-----:R0:W1:Y:S02]  /*6160*/  SYNCS.PHASECHK.TRANS64.TRYWAIT P0, [R6+URZ], R3 ;  /* 0x00000003060075a7 */ /* 0x001064000800017f */
[----:B-1----:R-:W-:Y:S05]  /*6170*/  @!P0 NANOSLEEP.SYNCS 0x989680 ;  /* 0x009896800000895d */ /* 0x002fea0003900000 */
[----:B------:R-:W1:Y:S02]  /*6180*/  @!P0 SYNCS.PHASECHK.TRANS64 P0, [R6+URZ], R3 ;  /* 0x00000003060085a7 */ /* 0x000e64000800007f */
[----:B-1----:R-:W-:Y:S05]  /*6190*/  @!P0 BRA `(.L_x_125) ;  /* 0xfffffffc00f08947 */ /* 0x002fea000383ffff */
[----:B------:R-:W-:Y:S05]  /*61a0*/  BRA `(.L_x_141) ;  /* 0xfffffff800a07947 */ /* 0x000fea000383ffff */
.L_x_126:
[----:B0-----:R0:W1:Y:S02]  /*61b0*/  SYNCS.PHASECHK.TRANS64.TRYWAIT P0, [R7+URZ], R4 ;  /* 0x00000004070075a7 */ /* 0x001064000800017f */
[----:B-1----:R-:W-:Y:S05]  /*61c0*/  @!P0 NANOSLEEP.SYNCS 0x989680 ;  /* 0x009896800000895d */ /* 0x002fea0003900000 */
[----:B------:R-:W1:Y:S02]  /*61d0*/  @!P0 SYNCS.PHASECHK.TRANS64 P0, [R7+URZ], R4 ;  /* 0x00000004070085a7 */ /* 0x000e64000800007f */
[----:B-1----:R-:W-:Y:S05]  /*61e0*/  @!P0 BRA `(.L_x_126) ;  /* 0xfffffffc00f08947 */ /* 0x002fea000383ffff */
[----:B------:R-:W-:Y:S05]  /*61f0*/  BRA `(.L_x_142) ;  /* 0xfffffff800b07947 */ /* 0x000fea000383ffff */
.L_x_127:
[----:B-1----:R1:W2:Y:S02]  /*6200*/  SYNCS.PHASECHK.TRANS64.TRYWAIT P0, [R6+URZ], R3 ;  /* 0x00000003060075a7 */ /* 0x0022a4000800017f */
[----:B--2---:R-:W-:Y:S05]  /*6210*/  @!P0 NANOSLEEP.SYNCS 0x989680 ;  /* 0x009896800000895d */ /* 0x004fea0003900000 */
[----:B------:R-:W2:Y:S02]  /*6220*/  @!P0 SYNCS.PHASECHK.TRANS64 P0, [R6+URZ], R3 ;  /* 0x00000003060085a7 */ /* 0x000ea4000800007f */
[----:B--2---:R-:W-:Y:S05]  /*6230*/  @!P0 BRA `(.L_x_127) ;  /* 0xfffffffc00f08947 */ /* 0x004fea000383ffff */
[----:B------:R-:W-:Y:S05]  /*6240*/  BRA `(.L_x_143) ;  /* 0xfffffff800b87947 */ /* 0x000fea000383ffff */
.L_x_144:
[----:B------:R-:W-:-:S00]  /*6250*/  BRA `(.L_x_144) ;  /* 0xfffffffc00fc7947 */ /* 0x000fc0000383ffff */
[----:B------:R-:W-:-:S00]  /*6260*/  NOP ;  /* 0x0000000000007918 */ /* 0x000fc00000000000 */
        /* <DEDUP_REMOVED lines=9> */
.L_x_145:


//--------------------- .nv.global.init           --------------------------
	.section	.nv.global.init,"aw",@progbits
.nv.global.init:
	.type		$str$22,@object
	.size		$str$22,($str$23 - $str$22)
$str$22:
        /*0000*/ 	.byte	0x6b, 0x5f, 0x74, 0x69, 0x6c, 0x65, 0x5f, 0x63, 0x6f, 0x75, 0x6e, 0x74, 0x20, 0x3e, 0x3d, 0x20
        /*0010*/ 	.byte	0x31, 0x00
	.type		$str$23,@object
	.size		$str$23,(__unnamed_1 - $str$23)
$str$23:
        /*0012*/ 	.byte	0x2f, 0x74, 0x6d, 0x70, 0x2f, 0x63, 0x75, 0x74, 0x6c, 0x61, 0x73, 0x73, 0x5f, 0x73, 0x77, 0x65
        /*0022*/ 	.byte	0x65, 0x70, 0x5f, 0x73, 0x72, 0x63, 0x2f, 0x69, 0x6e, 0x63, 0x6c, 0x75, 0x64, 0x65, 0x2f, 0x63
        /*0032*/ 	.byte	0x75, 0x74, 0x6c, 0x61, 0x73, 0x73, 0x2f, 0x67, 0x65, 0x6d, 0x6d, 0x2f, 0x63, 0x6f, 0x6c, 0x6c
        /*0042*/ 	.byte	0x65, 0x63, 0x74, 0x69, 0x76, 0x65, 0x2f, 0x73, 0x6d, 0x39, 0x30, 0x5f, 0x6d, 0x6d, 0x61, 0x5f
        /*0052*/ 	.byte	0x74, 0x6d, 0x61, 0x5f, 0x67, 0x6d, 0x6d, 0x61, 0x5f, 0x73, 0x73, 0x5f, 0x77, 0x61, 0x72, 0x70
        /*0062*/ 	.byte	0x73, 0x70, 0x65, 0x63, 0x69, 0x61, 0x6c, 0x69, 0x7a, 0x65, 0x64, 0x2e, 0x68, 0x70, 0x70, 0x00
	.type		__unnamed_1,@object
	.size		__unnamed_1,(.L_0 - __unnamed_1)
__unnamed_1:
        /*0072*/ 	.byte	0x76, 0x6f, 0x69, 0x64, 0x20, 0x63, 0x75, 0x74, 0x6c, 0x61, 0x73, 0x73, 0x3a, 0x3a, 0x67, 0x65
        /* <DEDUP_REMOVED lines=176> */
.L_0:


//--------------------- .nv.shared._ZN7cutlass13device_kernelINS_4gemm6kernel13GemmUniversalIN4cute5tupleIJiiiiEEENS1_10collective13CollectiveMmaINS1_34MainloopSm90TmaGmmaWarpSpecializedILi7ENS5_IJNS4_1CILi2EEENSA_ILi4EEENSA_ILi1EEEEEENS1_32KernelTmaWarpSpecializedPingpongEEENS5_IJNSA_ILi64EEESH_SH_EEEfNS5_IJlSD_lEEEfSJ_NS4_8TiledMMAINS4_8MMA_AtomIJNS4_4SM904GMMA29MMA_64x64x8_F32TF32TF32_SS_TNILNSN_7ScaleInE1ELSP_1EEEEEENS4_6LayoutINS5_IJSD_SD_SD_EEENS5_IJNSA_ILi0EEESU_SU_EEEEENS5_IJNS4_10UnderscoreESX_SX_EEEEENS4_23SM90_TMA_LOAD_MULTICASTENS4_14ComposedLayoutINS4_7SwizzleILi3ELi4ELi3EEENS4_18smem_ptr_flag_bitsILi32EEENSS_INS5_IJNSA_ILi8EEENSA_ILi32EEEEEENS5_IJS17_SD_EEEEEEEvNS4_8identityES10_S1B_vS1C_EENS_8epilogue10collective6detail29Sm90TmaWarpSpecializedAdapterINS1F_15DefaultEpilogueIfSJ_SJ_NS1E_6thread17LinearCombinationIfLi1EffLNS1J_9ScaleType4KindE0ELNS_15FloatRoundStyleE2EfEENS1_15EpilogueDefaultEEEEEvvEEEEvNT_6ParamsE --------------------------
	.section	.nv.shared._ZN7cutlass13device_kernelINS_4gemm6kernel13GemmUniversalIN4cute5tupleIJiiiiEEENS1_10collective13CollectiveMmaINS1_34MainloopSm90TmaGmmaWarpSpecializedILi7ENS5_IJNS4_1CILi2EEENSA_ILi4EEENSA_ILi1EEEEEENS1_32KernelTmaWarpSpecializedPingpongEEENS5_IJNSA_ILi64EEESH_SH_EEEfNS5_IJlSD_lEEEfSJ_NS4_8TiledMMAINS4_8MMA_AtomIJNS4_4SM904GMMA29MMA_64x64x8_F32TF32TF32_SS_TNILNSN_7ScaleInE1ELSP_1EEEEEENS4_6LayoutINS5_IJSD_SD_SD_EEENS5_IJNSA_ILi0EEESU_SU_EEEEENS5_IJNS4_10UnderscoreESX_SX_EEEEENS4_23SM90_TMA_LOAD_MULTICASTENS4_14ComposedLayoutINS4_7SwizzleILi3ELi4ELi3EEENS4_18smem_ptr_flag_bitsILi32EEENSS_INS5_IJNSA_ILi8EEENSA_ILi32EEEEEENS5_IJS17_SD_EEEEEEEvNS4_8identityES10_S1B_vS1C_EENS_8epilogue10collective6detail29Sm90TmaWarpSpecializedAdapterINS1F_15DefaultEpilogueIfSJ_SJ_NS1E_6thread17LinearCombinationIfLi1EffLNS1J_9ScaleType4KindE0ELNS_15FloatRoundStyleE2EfEENS1_15EpilogueDefaultEEEEEvvEEEEvNT_6ParamsE,"aw",@nobits
	.sectionflags	@""
	.align	16
	.zero		1024


//--------------------- .nv.shared.reserved.0     --------------------------
	.section	.nv.shared.reserved.0,"aw",@nobits
	.weak		__nv_reservedSMEM_offset_0_alias
	.size		__nv_reservedSMEM_offset_0_alias, 0, 0
	.other		__nv_reservedSMEM_offset_0_alias,@"STO_CUDA_RESERVED_SHARED STV_DEFAULT"
__nv_reservedSMEM_offset_0_alias:
	.zero		0


//--------------------- .nv.global                --------------------------
	.section	.nv.global,"aw",@nobits
.nv.global:
	.type		_ZN40_INTERNAL_7a39a57d_4_k_cu_85d1d12e_300914cute1_E,@object
	.size		_ZN40_INTERNAL_7a39a57d_4_k_cu_85d1d12e_300914cute1_E,(_ZN40_INTERNAL_7a39a57d_4_k_cu_85d1d12e_300914cuda3std3__45__cpo6cbeginE - _ZN40_INTERNAL_7a39a57d_4_k_cu_85d1d12e_300914cute1_E)
_ZN40_INTERNAL_7a39a57d_4_k_cu_85d1d12e_300914cute1_E:
	.zero		1
	.type		_ZN40_INTERNAL_7a39a57d_4_k_cu_85d1d12e_300914cuda3std3__45__cpo6cbeginE,@object
	.size		_ZN40_INTERNAL_7a39a57d_4_k_cu_85d1d12e_300914cuda3std3__45__cpo6cbeginE,(_ZN40_INTERNAL_7a39a57d_4_k_cu_85d1d12e_300914cuda3std3__48in_placeE - _ZN40_INTERNAL_7a39a57d_4_k_cu_85d1d12e_300914cuda3std3__45__cpo6cbeginE)
_ZN40_INTERNAL_7a39a57d_4_k_cu_85d1d12e_300914cuda3std3__45__cpo6cbeginE:
	.zero		1
	.type		_ZN40_INTERNAL_7a39a57d_4_k_cu_85d1d12e_300914cuda3std3__48in_placeE,@object
	.size		_ZN40_INTERNAL_7a39a57d_4_k_cu_85d1d12e_300914cuda3std3__48in_placeE,(_ZN40_INTERNAL_7a39a57d_4_k_cu_85d1d12e_300914cuda3std6ranges3__45__cpo9iter_moveE - _ZN40_INTERNAL_7a39a57d_4_k_cu_85d1d12e_300914cuda3std3__48in_placeE)
_ZN40_INTERNAL_7a39a57d_4_k_cu_85d1d12e_300914cuda3std3__48in_placeE:
	.zero		1
	.type		_ZN40_INTERNAL_7a39a57d_4_k_cu_85d1d12e_300914cuda3std6ranges3__45__cpo9iter_moveE,@object
	.size		_ZN40_INTERNAL_7a39a57d_4_k_cu_85d1d12e_300914cuda3std6ranges3__45__cpo9iter_moveE,(_ZN40_INTERNAL_7a39a57d_4_k_cu_85d1d12e_300914cuda3std3__45__cpo5beginE - _ZN40_INTERNAL_7a39a57d_4_k_cu_85d1d12e_300914cuda3std6ranges3__45__cpo9iter_moveE)
_ZN40_INTERNAL_7a39a57d_4_k_cu_85d1d12e_300914cuda3std6ranges3__45__cpo9iter_moveE:
	.zero		1
	.type		_ZN40_INTERNAL_7a39a57d_4_k_cu_85d1d12e_300914cuda3std3__45__cpo5beginE,@object
	.size		_ZN40_INTERNAL_7a39a57d_4_k_cu_85d1d12e_300914cuda3std3__45__cpo5beginE,(_ZN40_INTERNAL_7a39a57d_4_k_cu_85d1d12e_300914cuda3std3__442_GLOBAL__N__7a39a57d_4_k_cu_85d1d12e_300916ignoreE - _ZN40_INTERNAL_7a39a57d_4_k_cu_85d1d12e_300914cuda3std3__45__cpo5beginE)
_ZN40_INTERNAL_7a39a57d_4_k_cu_85d1d12e_300914cuda3std3__45__cpo5beginE:
	.zero		1
	.type		_ZN40_INTERNAL_7a39a57d_4_k_cu_85d1d12e_300914cuda3std3__442_GLOBAL__N__7a39a57d_4_k_cu_85d1d12e_300916ignoreE,@object
	.size		_ZN40_INTERNAL_7a39a57d_4_k_cu_85d1d12e_300914cuda3std3__442_GLOBAL__N__7a39a57d_4_k_cu_85d1d12e_300916ignoreE,(_ZN40_INTERNAL_7a39a57d_4_k_cu_85d1d12e_300914cute7productE - _ZN40_INTERNAL_7a39a57d_4_k_cu_85d1d12e_300914cuda3std3__442_GLOBAL__N__7a39a57d_4_k_cu_85d1d12e_300916ignoreE)
_ZN40_INTERNAL_7a39a57d_4_k_cu_85d1d12e_300914cuda3std3__442_GLOBAL__N__7a39a57d_4_k_cu_85d1d12e_300916ignoreE:
	.zero		1
	.type		_ZN40_INTERNAL_7a39a57d_4_k_cu_85d1d12e_300914cute7productE,@object
	.size		_ZN40_INTERNAL_7a39a57d_4_k_cu_85d1d12e_300914cute7productE,(_ZN40_INTERNAL_7a39a57d_4_k_cu_85d1d12e_300914cuda3std3__45__cpo3endE - _ZN40_INTERNAL_7a39a57d_4_k_cu_85d1d12e_300914cute7productE)
_ZN40_INTERNAL_7a39a57d_4_k_cu_85d1d12e_300914cute7productE:
	.zero		1
	.type		_ZN40_INTERNAL_7a39a57d_4_k_cu_85d1d12e_300914cuda3std3__45__cpo3endE,@object
	.size		_ZN40_INTERNAL_7a39a57d_4_k_cu_85d1d12e_300914cuda3std3__45__cpo3endE,(_ZN40_INTERNAL_7a39a57d_4_k_cu_85d1d12e_300914cuda3std3__419piecewise_constructE - _ZN40_INTERNAL_7a39a57d_4_k_cu_85d1d12e_300914cuda3std3__45__cpo3endE)
_ZN40_INTERNAL_7a39a57d_4_k_cu_85d1d12e_300914cuda3std3__45__cpo3endE:
	.zero		1
	.type		_ZN40_INTERNAL_7a39a57d_4_k_cu_85d1d12e_300914cuda3std3__419piecewise_constructE,@object
	.size		_ZN40_INTERNAL_7a39a57d_4_k_cu_85d1d12e_300914cuda3std3__419piecewise_constructE,(_ZN40_INTERNAL_7a39a57d_4_k_cu_85d1d12e_300914cuda3std3__45__cpo4cendE - _ZN40_INTERNAL_7a39a57d_4_k_cu_85d1d12e_300914cuda3std3__419piecewise_constructE)
_ZN40_INTERNAL_7a39a57d_4_k_cu_85d1d12e_300914cuda3std3__419piecewise_constructE:
	.zero		1
	.type		_ZN40_INTERNAL_7a39a57d_4_k_cu_85d1d12e_300914cuda3std3__45__cpo4cendE,@object
	.size		_ZN40_INTERNAL_7a39a57d_4_k_cu_85d1d12e_300914cuda3std3__45__cpo4cendE,(_ZN40_INTERNAL_7a39a57d_4_k_cu_85d1d12e_300914cuda3std6ranges3__45__cpo4swapE - _ZN40_INTERNAL_7a39a57d_4_k_cu_85d1d12e_300914cuda3std3__45__cpo4cendE)
_ZN40_INTERNAL_7a39a57d_4_k_cu_85d1d12e_300914cuda3std3__45__cpo4cendE:
	.zero		1
	.type		_ZN40_INTERNAL_7a39a57d_4_k_cu_85d1d12e_300914cuda3std6ranges3__45__cpo4swapE,@object
	.size		_ZN40_INTERNAL_7a39a57d_4_k_cu_85d1d12e_300914cuda3std6ranges3__45__cpo4swapE,(.L_8 - _ZN40_INTERNAL_7a39a57d_4_k_cu_85d1d12e_300914cuda3std6ranges3__45__cpo4swapE)
_ZN40_INTERNAL_7a39a57d_4_k_cu_85d1d12e_300914cuda3std6ranges3__45__cpo4swapE:
	.zero		1
.L_8:


//--------------------- .nv.constant0._ZN7cutlass13device_kernelINS_4gemm6kernel13GemmUniversalIN4cute5tupleIJiiiiEEENS1_10collective13CollectiveMmaINS1_34MainloopSm90TmaGmmaWarpSpecializedILi7ENS5_IJNS4_1CILi2EEENSA_ILi4EEENSA_ILi1EEEEEENS1_32KernelTmaWarpSpecializedPingpongEEENS5_IJNSA_ILi64EEESH_SH_EEEfNS5_IJlSD_lEEEfSJ_NS4_8TiledMMAINS4_8MMA_AtomIJNS4_4SM904GMMA29MMA_64x64x8_F32TF32TF32_SS_TNILNSN_7ScaleInE1ELSP_1EEEEEENS4_6LayoutINS5_IJSD_SD_SD_EEENS5_IJNSA_ILi0EEESU_SU_EEEEENS5_IJNS4_10UnderscoreESX_SX_EEEEENS4_23SM90_TMA_LOAD_MULTICASTENS4_14ComposedLayoutINS4_7SwizzleILi3ELi4ELi3EEENS4_18smem_ptr_flag_bitsILi32EEENSS_INS5_IJNSA_ILi8EEENSA_ILi32EEEEEENS5_IJS17_SD_EEEEEEEvNS4_8identityES10_S1B_vS1C_EENS_8epilogue10collective6detail29Sm90TmaWarpSpecializedAdapterINS1F_15DefaultEpilogueIfSJ_SJ_NS1E_6thread17LinearCombinationIfLi1EffLNS1J_9ScaleType4KindE0ELNS_15FloatRoundStyleE2EfEENS1_15EpilogueDefaultEEEEEvvEEEEvNT_6ParamsE --------------------------
	.section	.nv.constant0._ZN7cutlass13device_kernelINS_4gemm6kernel13GemmUniversalIN4cute5tupleIJiiiiEEENS1_10collective13CollectiveMmaINS1_34MainloopSm90TmaGmmaWarpSpecializedILi7ENS5_IJNS4_1CILi2EEENSA_ILi4EEENSA_ILi1EEEEEENS1_32KernelTmaWarpSpecializedPingpongEEENS5_IJNSA_ILi64EEESH_SH_EEEfNS5_IJlSD_lEEEfSJ_NS4_8TiledMMAINS4_8MMA_AtomIJNS4_4SM904GMMA29MMA_64x64x8_F32TF32TF32_SS_TNILNSN_7ScaleInE1ELSP_1EEEEEENS4_6LayoutINS5_IJSD_SD_SD_EEENS5_IJNSA_ILi0EEESU_SU_EEEEENS5_IJNS4_10UnderscoreESX_SX_EEEEENS4_23SM90_TMA_LOAD_MULTICASTENS4_14ComposedLayoutINS4_7SwizzleILi3ELi4ELi3EEENS4_18smem_ptr_flag_bitsILi32EEENSS_INS5_IJNSA_ILi8EEENSA_ILi32EEEEEENS5_IJS17_SD_EEEEEEEvNS4_8identityES10_S1B_vS1C_EENS_8epilogue10collective6detail29Sm90TmaWarpSpecializedAdapterINS1F_15DefaultEpilogueIfSJ_SJ_NS1E_6thread17LinearCombinationIfLi1EffLNS1J_9ScaleType4KindE0ELNS_15FloatRoundStyleE2EfEENS1_15EpilogueDefaultEEEEEvvEEEEvNT_6ParamsE,"a",@progbits
	.sectionflags	@""
	.align	4
.nv.constant0._ZN7cutlass13device_kernelINS_4gemm6kernel13GemmUniversalIN4cute5tupleIJiiiiEEENS1_10collective13CollectiveMmaINS1_34MainloopSm90TmaGmmaWarpSpecializedILi7ENS5_IJNS4_1CILi2EEENSA_ILi4EEENSA_ILi1EEEEEENS1_32KernelTmaWarpSpecializedPingpongEEENS5_IJNSA_ILi64EEESH_SH_EEEfNS5_IJlSD_lEEEfSJ_NS4_8TiledMMAINS4_8MMA_AtomIJNS4_4SM904GMMA29MMA_64x64x8_F32TF32TF32_SS_TNILNSN_7ScaleInE1ELSP_1EEEEEENS4_6LayoutINS5_IJSD_SD_SD_EEENS5_IJNSA_ILi0EEESU_SU_EEEEENS5_IJNS4_10UnderscoreESX_SX_EEEEENS4_23SM90_TMA_LOAD_MULTICASTENS4_14ComposedLayoutINS4_7SwizzleILi3ELi4ELi3EEENS4_18smem_ptr_flag_bitsILi32EEENSS_INS5_IJNSA_ILi8EEENSA_ILi32EEEEEENS5_IJS17_SD_EEEEEEEvNS4_8identityES10_S1B_vS1C_EENS_8epilogue10collective6detail29Sm90TmaWarpSpecializedAdapterINS1F_15DefaultEpilogueIfSJ_SJ_NS1E_6thread17LinearCombinationIfLi1EffLNS1J_9ScaleType4KindE0ELNS_15FloatRoundStyleE2EfEENS1_15EpilogueDefaultEEEEEvvEEEEvNT_6ParamsE:
	.zero		1664


//--------------------- SYMBOLS --------------------------

	.type		.nv.reservedSmem.offset0,@object
	.size		.nv.reservedSmem.offset0,0x4
	.type		__assertfail,@function
